	.headerflags	@"EF_CUDA_TEXMODE_UNIFIED EF_CUDA_64BIT_ADDRESS EF_CUDA_ACCELERATORS EF_CUDA_SM90 EF_CUDA_VIRTUAL_SM(EF_CUDA_SM90)"
	.elftype	@"ET_EXEC"


//--------------------- .nv.info                  --------------------------
	.section	.nv.info,"",@"SHT_CUDA_INFO"
	.align	4


	//----- nvinfo : EIATTR_REGCOUNT
	.align		4
        /*0000*/ 	.byte	0x04, 0x2f
        /*0002*/ 	.short	(.L_1 - .L_0)
	.align		4
.L_0:
        /*0004*/ 	.word	index@(triton_mm)
        /*0008*/ 	.word	0x0000007a


	//----- nvinfo : EIATTR_MIN_STACK_SIZE
	.align		4
.L_1:
        /*000c*/ 	.byte	0x04, 0x12
        /*000e*/ 	.short	(.L_3 - .L_2)
	.align		4
.L_2:
        /*0010*/ 	.word	index@(triton_mm)
        /*0014*/ 	.word	0x00000000


	//----- nvinfo : EIATTR_FRAME_SIZE
	.align		4
.L_3:
        /*0018*/ 	.byte	0x04, 0x11
        /*001a*/ 	.short	(.L_5 - .L_4)
	.align		4
.L_4:
        /*001c*/ 	.word	index@(triton_mm)
        /*0020*/ 	.word	0x00000000


	//----- nvinfo : EIATTR_MIN_STACK_SIZE
	.align		4
.L_5:
        /*0024*/ 	.byte	0x04, 0x12
        /*0026*/ 	.short	(.L_7 - .L_6)
	.align		4
.L_6:
        /*0028*/ 	.word	index@(triton_mm)
        /*002c*/ 	.word	0x00000000
.L_7:


//--------------------- .nv.info.triton_mm        --------------------------
	.section	.nv.info.triton_mm,"",@"SHT_CUDA_INFO"
	.sectionflags	@""
	.align	4


	//----- nvinfo : EIATTR_CUDA_API_VERSION
	.align		4
        /*0000*/ 	.byte	0x04, 0x37
        /*0002*/ 	.short	(.L_9 - .L_8)
.L_8:
        /*0004*/ 	.word	0x0000007c


	//----- nvinfo : EIATTR_KPARAM_INFO
	.align		4
.L_9:
        /*0008*/ 	.byte	0x04, 0x17
        /*000a*/ 	.short	(.L_11 - .L_10)
.L_10:
        /*000c*/ 	.word	0x00000000
        /*0010*/ 	.short	0x0002
        /*0012*/ 	.short	0x0010
        /*0014*/ 	.byte	0x00, 0xf0, 0x21, 0x00


	//----- nvinfo : EIATTR_KPARAM_INFO
	.align		4
.L_11:
        /*0018*/ 	.byte	0x04, 0x17
        /*001a*/ 	.short	(.L_13 - .L_12)
.L_12:
        /*001c*/ 	.word	0x00000000
        /*0020*/ 	.short	0x0001
        /*0022*/ 	.short	0x0008
        /*0024*/ 	.byte	0x00, 0xf0, 0x21, 0x00


	//----- nvinfo : EIATTR_KPARAM_INFO
	.align		4
.L_13:
        /*0028*/ 	.byte	0x04, 0x17
        /*002a*/ 	.short	(.L_15 - .L_14)
.L_14:
        /*002c*/ 	.word	0x00000000
        /*0030*/ 	.short	0x0000
        /*0032*/ 	.short	0x0000
        /*0034*/ 	.byte	0x00, 0xf0, 0x21, 0x00


	//----- nvinfo : EIATTR_SPARSE_MMA_MASK
	.align		4
.L_15:
        /*0038*/ 	.byte	0x03, 0x50
        /*003a*/ 	.short	0x0000


	//----- nvinfo : EIATTR_MAXREG_COUNT
	.align		4
        /*003c*/ 	.byte	0x03, 0x1b
        /*003e*/ 	.short	0x00ff


	//----- nvinfo : EIATTR_COOP_GROUP_MASK_REGIDS
	.align		4
        /*0040*/ 	.byte	0x04, 0x29
        /*0042*/ 	.short	(.L_17 - .L_16)


	//   ....[0]....
.L_16:
        /*0044*/ 	.word	0xffffffff


	//----- nvinfo : EIATTR_COOP_GROUP_INSTR_OFFSETS
	.align		4
.L_17:
        /*0048*/ 	.byte	0x04, 0x28
        /*004a*/ 	.short	(.L_19 - .L_18)


	//   ....[0]....
.L_18:
        /*004c*/ 	.word	0x00001070


	//----- nvinfo : EIATTR_EXIT_INSTR_OFFSETS
	.align		4
.L_19:
        /*0050*/ 	.byte	0x04, 0x1c
        /*0052*/ 	.short	(.L_21 - .L_20)


	//   ....[0]....
.L_20:
        /*0054*/ 	.word	0x00001e50


	//   ....[1]....
        /*0058*/ 	.word	0x00001ea0


	//----- nvinfo : EIATTR_MAX_THREADS
	.align		4
.L_21:
        /*005c*/ 	.byte	0x04, 0x05
        /*005e*/ 	.short	(.L_23 - .L_22)
.L_22:
        /*0060*/ 	.word	0x00000080
        /*0064*/ 	.word	0x00000001
        /*0068*/ 	.word	0x00000001


	//----- nvinfo : EIATTR_CBANK_PARAM_SIZE
	.align		4
.L_23:
        /*006c*/ 	.byte	0x03, 0x19
        /*006e*/ 	.short	0x0018


	//----- nvinfo : EIATTR_PARAM_CBANK
	.align		4
        /*0070*/ 	.byte	0x04, 0x0a
        /*0072*/ 	.short	(.L_25 - .L_24)
	.align		4
.L_24:
        /*0074*/ 	.word	index@(.nv.constant0.triton_mm)
        /*0078*/ 	.short	0x0210
        /*007a*/ 	.short	0x0018


	//----- nvinfo : EIATTR_SW_WAR
	.align		4
.L_25:
        /*007c*/ 	.byte	0x04, 0x36
        /*007e*/ 	.short	(.L_27 - .L_26)
.L_26:
        /*0080*/ 	.word	0x00000008
.L_27:


//--------------------- .nv.callgraph             --------------------------
	.section	.nv.callgraph,"",@"SHT_CUDA_CALLGRAPH"
	.align	4
	.sectionentsize	8
	.align		4
        /*0000*/ 	.word	0x00000000
	.align		4
        /*0004*/ 	.word	0xffffffff
	.align		4
        /*0008*/ 	.word	0x00000000
	.align		4
        /*000c*/ 	.word	0xfffffffe
	.align		4
        /*0010*/ 	.word	0x00000000
	.align		4
        /*0014*/ 	.word	0xfffffffd
	.align		4
        /*0018*/ 	.word	0x00000000
	.align		4
        /*001c*/ 	.word	0xfffffffc


//--------------------- .text.triton_mm           --------------------------
	.section	.text.triton_mm,"ax",@progbits
	.sectionflags	@"SHF_BARRIERS=1"
	.align	128
        .global         triton_mm
        .type           triton_mm,@function
        .size           triton_mm,(.L_x_2 - triton_mm)
        .other          triton_mm,@"STO_CUDA_ENTRY STV_DEFAULT"
triton_mm:
.text.triton_mm:
[----:B------:R-:W1:Y:S01]  /*0000*/  LDC R1, c[0x0][0x28] ;  /* 0x00000a00ff017b82 */ /* 0x000e620000000800 */
[----:B------:R-:W2:Y:S01]  /*0010*/  S2R R9, SR_CTAID.X ;  /* 0x0000000000097919 */ /* 0x000ea20000002500 */
[----:B------:R-:W-:-:S06]  /*0020*/  IMAD.MOV.U32 R5, RZ, RZ, -0x8 ;  /* 0xfffffff8ff057424 */ /* 0x000fcc00078e00ff */
[----:B------:R-:W3:Y:S01]  /*0030*/  S2UR UR14, SR_CgaCtaId ;  /* 0x00000000000e79c3 */ /* 0x000ee20000008800 */
[----:B------:R-:W-:Y:S01]  /*0040*/  UMOV UR4, 0x400 ;  /* 0x0000040000047882 */ /* 0x000fe20000000000 */
[----:B------:R-:W-:Y:S01]  /*0050*/  ULDC.64 UR18, c[0x0][0x208] ;  /* 0x0000820000127ab9 */ /* 0x000fe20000000a00 */
[----:B------:R-:W-:Y:S01]  /*0060*/  IMAD.MOV.U32 R111, RZ, RZ, -0x40 ;  /* 0xffffffc0ff6f7424 */ /* 0x000fe200078e00ff */
[----:B------:R-:W-:Y:S02]  /*0070*/  CS2R R52, SRZ ;  /* 0x0000000000347805 */ /* 0x000fe4000001ff00 */
[----:B------:R-:W-:Y:S02]  /*0080*/  CS2R R54, SRZ ;  /* 0x0000000000367805 */ /* 0x000fe4000001ff00 */
[----:B------:R-:W-:Y:S02]  /*0090*/  CS2R R56, SRZ ;  /* 0x0000000000387805 */ /* 0x000fe4000001ff00 */
[----:B------:R-:W-:Y:S01]  /*00a0*/  CS2R R58, SRZ ;  /* 0x00000000003a7805 */ /* 0x000fe2000001ff00 */
[----:B------:R-:W4:Y:S01]  /*00b0*/  LDC.64 R36, c[0x0][0x218] ;  /* 0x00008600ff247b82 */ /* 0x000f220000000a00 */
[----:B------:R-:W-:-:S02]  /*00c0*/  CS2R R60, SRZ ;  /* 0x00000000003c7805 */ /* 0x000fc4000001ff00 */
[----:B------:R-:W-:Y:S02]  /*00d0*/  CS2R R62, SRZ ;  /* 0x00000000003e7805 */ /* 0x000fe4000001ff00 */
[----:B------:R-:W-:Y:S02]  /*00e0*/  CS2R R64, SRZ ;  /* 0x0000000000407805 */ /* 0x000fe4000001ff00 */
[----:B------:R-:W-:Y:S02]  /*00f0*/  CS2R R66, SRZ ;  /* 0x0000000000427805 */ /* 0x000fe4000001ff00 */
[----:B------:R-:W-:Y:S02]  /*0100*/  CS2R R68, SRZ ;  /* 0x0000000000447805 */ /* 0x000fe4000001ff00 */
[----:B------:R-:W-:Y:S02]  /*0110*/  CS2R R70, SRZ ;  /* 0x0000000000467805 */ /* 0x000fe4000001ff00 */
[----:B------:R-:W-:-:S02]  /*0120*/  CS2R R72, SRZ ;  /* 0x0000000000487805 */ /* 0x000fc4000001ff00 */
[----:B------:R-:W-:Y:S02]  /*0130*/  CS2R R74, SRZ ;  /* 0x00000000004a7805 */ /* 0x000fe4000001ff00 */
[----:B------:R-:W-:Y:S02]  /*0140*/  CS2R R76, SRZ ;  /* 0x00000000004c7805 */ /* 0x000fe4000001ff00 */
[----:B------:R-:W-:Y:S02]  /*0150*/  CS2R R78, SRZ ;  /* 0x00000000004e7805 */ /* 0x000fe4000001ff00 */
[----:B------:R-:W-:Y:S02]  /*0160*/  CS2R R80, SRZ ;  /* 0x0000000000507805 */ /* 0x000fe4000001ff00 */
[----:B------:R-:W-:Y:S02]  /*0170*/  CS2R R82, SRZ ;  /* 0x0000000000527805 */ /* 0x000fe4000001ff00 */
[----:B------:R-:W-:-:S02]  /*0180*/  CS2R R84, SRZ ;  /* 0x0000000000547805 */ /* 0x000fc4000001ff00 */
[----:B------:R-:W-:Y:S01]  /*0190*/  CS2R R86, SRZ ;  /* 0x0000000000567805 */ /* 0x000fe2000001ff00 */
[----:B------:R-:W-:Y:S01]  /*01a0*/  UMOV UR15, 0x1 ;  /* 0x00000001000f7882 */ /* 0x000fe20000000000 */
[----:B---3--:R-:W-:Y:S01]  /*01b0*/  UPRMT UR14, UR14, 0x654, UR4 ;  /* 0x000006540e0e7896 */ /* 0x008fe20008000004 */
[----:B------:R-:W-:Y:S02]  /*01c0*/  UMOV UR6, 0xffffffff ;  /* 0xffffffff00067882 */ /* 0x000fe40000000000 */
[----:B------:R-:W-:Y:S01]  /*01d0*/  UMOV UR4, URZ ;  /* 0x0000003f00047c82 */ /* 0x000fe20008000000 */
[----:B------:R-:W-:Y:S01]  /*01e0*/  UIADD3 UR17, UR14, 0x6000, URZ ;  /* 0x000060000e117890 */ /* 0x000fe2000fffe03f */
[----:B--2---:R-:W-:Y:S01]  /*01f0*/  IMAD.HI R0, R9, 0x2aaaaaab, RZ ;  /* 0x2aaaaaab09007827 */ /* 0x004fe200078e02ff */
[----:B------:R-:W-:-:S04]  /*0200*/  UMOV UR5, URZ ;  /* 0x0000003f00057c82 */ /* 0x000fc80008000000 */
[----:B------:R-:W-:-:S04]  /*0210*/  SHF.R.U32.HI R3, RZ, 0x1f, R0 ;  /* 0x0000001fff037819 */ /* 0x000fc80000011600 */
[----:B------:R-:W-:-:S05]  /*0220*/  LEA.HI.SX32 R0, R0, R3, 0x19 ;  /* 0x0000000300007211 */ /* 0x000fca00078fcaff */
[C---:B------:R-:W-:Y:S02]  /*0230*/  IMAD R2, R0.reuse, R5, 0x40 ;  /* 0x0000004000027424 */ /* 0x040fe400078e0205 */
[----:B------:R-:W-:-:S03]  /*0240*/  IMAD R7, R0, -0x300, R9 ;  /* 0xfffffd0000077824 */ /* 0x000fc600078e0209 */
[----:B------:R-:W-:Y:S02]  /*0250*/  VIMNMX R4, R2, 0x8, PT ;  /* 0x0000000802047848 */ /* 0x000fe40003fe0100 */
[----:B------:R-:W-:Y:S02]  /*0260*/  IABS R6, R7 ;  /* 0x0000000700067213 */ /* 0x000fe40000000000 */
[-C--:B------:R-:W-:Y:S02]  /*0270*/  IABS R8, R4.reuse ;  /* 0x0000000400087213 */ /* 0x080fe40000000000 */
[-C--:B------:R-:W-:Y:S02]  /*0280*/  IABS R10, R4.reuse ;  /* 0x00000004000a7213 */ /* 0x080fe40000000000 */
[----:B------:R-:W2:Y:S01]  /*0290*/  I2F.RP R5, R8 ;  /* 0x0000000800057306 */ /* 0x000ea20000209400 */
[----:B------:R-:W-:Y:S02]  /*02a0*/  LOP3.LUT R7, R7, R4, RZ, 0x3c, !PT ;  /* 0x0000000407077212 */ /* 0x000fe400078e3cff */
[----:B------:R-:W-:Y:S01]  /*02b0*/  IMAD.MOV R12, RZ, RZ, -R10 ;  /* 0x000000ffff0c7224 */ /* 0x000fe200078e0a0a */
[----:B------:R-:W-:-:S02]  /*02c0*/  IABS R10, R9 ;  /* 0x00000009000a7213 */ /* 0x000fc40000000000 */
[----:B------:R-:W-:Y:S02]  /*02d0*/  ISETP.GE.AND P3, PT, R7, RZ, PT ;  /* 0x000000ff0700720c */ /* 0x000fe40003f66270 */
[----:B--2---:R-:W2:Y:S02]  /*02e0*/  MUFU.RCP R5, R5 ;  /* 0x0000000500057308 */ /* 0x004ea40000001000 */
[----:B--2---:R-:W-:-:S06]  /*02f0*/  VIADD R2, R5, 0xffffffe ;  /* 0x0ffffffe05027836 */ /* 0x004fcc0000000000 */
[----:B------:R2:W3:Y:S02]  /*0300*/  F2I.FTZ.U32.TRUNC.NTZ R3, R2 ;  /* 0x0000000200037305 */ /* 0x0004e4000021f000 */
[----:B--2---:R-:W-:Y:S02]  /*0310*/  IMAD.MOV.U32 R2, RZ, RZ, RZ ;  /* 0x000000ffff027224 */ /* 0x004fe400078e00ff */
[----:B---3--:R-:W-:-:S04]  /*0320*/  IMAD.MOV R11, RZ, RZ, -R3 ;  /* 0x000000ffff0b7224 */ /* 0x008fc800078e0a03 */
[----:B------:R-:W-:-:S04]  /*0330*/  IMAD R11, R11, R8, RZ ;  /* 0x000000080b0b7224 */ /* 0x000fc800078e02ff */
[----:B------:R-:W-:Y:S02]  /*0340*/  IMAD.HI.U32 R3, R3, R11, R2 ;  /* 0x0000000b03037227 */ /* 0x000fe400078e0002 */
[----:B------:R-:W2:Y:S04]  /*0350*/  S2R R2, SR_TID.X ;  /* 0x0000000000027919 */ /* 0x000ea80000002100 */
[----:B------:R-:W-:-:S04]  /*0360*/  IMAD.HI.U32 R5, R3, R6, RZ ;  /* 0x0000000603057227 */ /* 0x000fc800078e00ff */
[----:B------:R-:W-:Y:S02]  /*0370*/  IMAD R6, R5, R12, R6 ;  /* 0x0000000c05067224 */ /* 0x000fe400078e0206 */
[----:B------:R-:W-:-:S03]  /*0380*/  IMAD.HI.U32 R3, R3, R10, RZ ;  /* 0x0000000a03037227 */ /* 0x000fc600078e00ff */
[----:B------:R-:W-:Y:S01]  /*0390*/  ISETP.GT.U32.AND P2, PT, R8, R6, PT ;  /* 0x000000060800720c */ /* 0x000fe20003f44070 */
[----:B------:R-:W-:-:S05]  /*03a0*/  IMAD R3, R3, R12, R10 ;  /* 0x0000000c03037224 */ /* 0x000fca00078e020a */
[----:B------:R-:W-:-:S07]  /*03b0*/  ISETP.GT.U32.AND P1, PT, R8, R3, PT ;  /* 0x000000030800720c */ /* 0x000fce0003f24070 */
[--C-:B------:R-:W-:Y:S02]  /*03c0*/  @!P2 IMAD.IADD R6, R6, 0x1, -R8.reuse ;  /* 0x000000010606a824 */ /* 0x100fe400078e0a08 */
[----:B------:R-:W-:Y:S01]  /*03d0*/  @!P2 VIADD R5, R5, 0x1 ;  /* 0x000000010505a836 */ /* 0x000fe20000000000 */
[----:B------:R-:W-:Y:S02]  /*03e0*/  ISETP.GE.AND P2, PT, R9, RZ, PT ;  /* 0x000000ff0900720c */ /* 0x000fe40003f46270 */
[----:B------:R-:W-:Y:S01]  /*03f0*/  ISETP.GE.U32.AND P0, PT, R6, R8, PT ;  /* 0x000000080600720c */ /* 0x000fe20003f06070 */
[----:B------:R-:W-:Y:S01]  /*0400*/  @!P1 IMAD.IADD R3, R3, 0x1, -R8 ;  /* 0x0000000103039824 */ /* 0x000fe200078e0a08 */
[--C-:B--2---:R-:W-:Y:S02]  /*0410*/  SHF.R.U32.HI R6, RZ, 0x3, R2.reuse ;  /* 0x00000003ff067819 */ /* 0x104fe40000011602 */
[----:B------:R-:W-:Y:S02]  /*0420*/  SHF.R.U32.HI R110, RZ, 0x5, R2 ;  /* 0x00000005ff6e7819 */ /* 0x000fe40000011602 */
[----:B------:R-:W-:-:S02]  /*0430*/  ISETP.GT.U32.AND P1, PT, R8, R3, PT ;  /* 0x000000030800720c */ /* 0x000fc40003f24070 */
[----:B------:R-:W-:-:S05]  /*0440*/  LOP3.LUT R110, R110, 0x7fffffc, RZ, 0xc0, !PT ;  /* 0x07fffffc6e6e7812 */ /* 0x000fca00078ec0ff */
[----:B------:R-:W-:Y:S01]  /*0450*/  @P0 VIADD R5, R5, 0x1 ;  /* 0x0000000105050836 */ /* 0x000fe20000000000 */
[----:B------:R-:W-:Y:S02]  /*0460*/  ISETP.NE.AND P0, PT, R4, RZ, PT ;  /* 0x000000ff0400720c */ /* 0x000fe40003f05270 */
[----:B------:R-:W-:Y:S01]  /*0470*/  LOP3.LUT R4, RZ, R4, RZ, 0x33, !PT ;  /* 0x00000004ff047212 */ /* 0x000fe200078e33ff */
[----:B------:R-:W-:Y:S02]  /*0480*/  @!P3 IMAD.MOV R5, RZ, RZ, -R5 ;  /* 0x000000ffff05b224 */ /* 0x000fe400078e0a05 */
[----:B------:R-:W-:-:S03]  /*0490*/  @!P1 IMAD.IADD R3, R3, 0x1, -R8 ;  /* 0x0000000103039824 */ /* 0x000fc600078e0a08 */
[----:B------:R-:W-:Y:S01]  /*04a0*/  SEL R14, R4, R5, !P0 ;  /* 0x00000005040e7207 */ /* 0x000fe20004000000 */
[----:B------:R-:W-:Y:S01]  /*04b0*/  @!P2 IMAD.MOV R3, RZ, RZ, -R3 ;  /* 0x000000ffff03a224 */ /* 0x000fe200078e0a03 */
[----:B------:R-:W-:-:S03]  /*04c0*/  SGXT.U32 R5, R6, 0x4 ;  /* 0x000000040605781a */ /* 0x000fc60000000000 */
[----:B------:R-:W-:Y:S01]  /*04d0*/  IMAD.SHL.U32 R14, R14, 0x80, RZ ;  /* 0x000000800e0e7824 */ /* 0x000fe200078e00ff */
[----:B------:R-:W-:-:S04]  /*04e0*/  SEL R3, R4, R3, !P0 ;  /* 0x0000000304037207 */ /* 0x000fc80004000000 */
[----:B------:R-:W-:Y:S01]  /*04f0*/  LOP3.LUT R6, R14, R5, RZ, 0xfc, !PT ;  /* 0x000000050e067212 */ /* 0x000fe200078efcff */
[----:B------:R-:W-:Y:S01]  /*0500*/  IMAD R24, R0, 0x8, R3 ;  /* 0x0000000800187824 */ /* 0x000fe200078e0203 */
[----:B------:R-:W-:Y:S02]  /*0510*/  LOP3.LUT R7, R14, 0x10, R5, 0xfe, !PT ;  /* 0x000000100e077812 */ /* 0x000fe400078efe05 */
[----:B------:R-:W-:Y:S01]  /*0520*/  LOP3.LUT R8, R14, 0x20, R5, 0xfe, !PT ;  /* 0x000000200e087812 */ /* 0x000fe200078efe05 */
[----:B------:R-:W-:Y:S01]  /*0530*/  IMAD.HI R9, R6, 0x2aaaaaab, RZ ;  /* 0x2aaaaaab06097827 */ /* 0x000fe200078e02ff */
[----:B------:R-:W-:-:S03]  /*0540*/  LOP3.LUT R12, R14, 0x70, R5, 0xfe, !PT ;  /* 0x000000700e0c7812 */ /* 0x000fc600078efe05 */
[----:B------:R-:W-:Y:S01]  /*0550*/  IMAD.HI R10, R7, 0x2aaaaaab, RZ ;  /* 0x2aaaaaab070a7827 */ /* 0x000fe200078e02ff */
[----:B------:R-:W-:-:S03]  /*0560*/  SHF.R.U32.HI R4, RZ, 0x1f, R9 ;  /* 0x0000001fff047819 */ /* 0x000fc60000011609 */
[----:B------:R-:W-:Y:S01]  /*0570*/  IMAD.HI R11, R8, 0x2aaaaaab, RZ ;  /* 0x2aaaaaab080b7827 */ /* 0x000fe200078e02ff */
[----:B------:R-:W-:Y:S02]  /*0580*/  LEA.HI R13, R9, R4, RZ, 0x15 ;  /* 0x00000004090d7211 */ /* 0x000fe400078fa8ff */
[----:B------:R-:W-:Y:S02]  /*0590*/  SHF.R.U32.HI R3, RZ, 0x1f, R10 ;  /* 0x0000001fff037819 */ /* 0x000fe4000001160a */
[----:B------:R-:W-:Y:S02]  /*05a0*/  LOP3.LUT R9, R14, 0x40, R5, 0xfe, !PT ;  /* 0x000000400e097812 */ /* 0x000fe400078efe05 */
[----:B------:R-:W-:Y:S02]  /*05b0*/  SHF.R.U32.HI R0, RZ, 0x1f, R11 ;  /* 0x0000001fff007819 */ /* 0x000fe4000001160b */
[----:B------:R-:W-:Y:S01]  /*05c0*/  LOP3.LUT R4, R14, 0x30, R5, 0xfe, !PT ;  /* 0x000000300e047812 */ /* 0x000fe200078efe05 */
[----:B------:R-:W-:Y:S01]  /*05d0*/  IMAD.HI R16, R9, 0x2aaaaaab, RZ ;  /* 0x2aaaaaab09107827 */ /* 0x000fe200078e02ff */
[----:B------:R-:W-:-:S02]  /*05e0*/  LEA.HI R18, R10, R3, RZ, 0x15 ;  /* 0x000000030a127211 */ /* 0x000fc400078fa8ff */
[----:B------:R-:W-:Y:S02]  /*05f0*/  LOP3.LUT R10, R14, 0x50, R5, 0xfe, !PT ;  /* 0x000000500e0a7812 */ /* 0x000fe400078efe05 */
[----:B------:R-:W-:Y:S01]  /*0600*/  LEA.HI R15, R11, R0, RZ, 0x15 ;  /* 0x000000000b0f7211 */ /* 0x000fe200078fa8ff */
[----:B------:R-:W-:Y:S01]  /*0610*/  IMAD.HI R0, R4, 0x2aaaaaab, RZ ;  /* 0x2aaaaaab04007827 */ /* 0x000fe200078e02ff */
[----:B------:R-:W-:Y:S02]  /*0620*/  LOP3.LUT R11, R14, 0x60, R5, 0xfe, !PT ;  /* 0x000000600e0b7812 */ /* 0x000fe400078efe05 */
[----:B------:R-:W-:Y:S01]  /*0630*/  SHF.R.U32.HI R19, RZ, 0x1f, R16 ;  /* 0x0000001fff137819 */ /* 0x000fe20000011610 */
[----:B------:R-:W-:Y:S01]  /*0640*/  IMAD.HI R21, R10, 0x2aaaaaab, RZ ;  /* 0x2aaaaaab0a157827 */ /* 0x000fe200078e02ff */
[----:B------:R-:W-:Y:S02]  /*0650*/  SHF.R.U32.HI R3, RZ, 0x1f, R0 ;  /* 0x0000001fff037819 */ /* 0x000fe40000011600 */
[----:B------:R-:W-:Y:S01]  /*0660*/  LEA.HI R20, R16, R19, RZ, 0x15 ;  /* 0x0000001310147211 */ /* 0x000fe200078fa8ff */
[----:B------:R-:W-:Y:S01]  /*0670*/  IMAD.HI R23, R11, 0x2aaaaaab, RZ ;  /* 0x2aaaaaab0b177827 */ /* 0x000fe200078e02ff */
[----:B------:R-:W-:-:S02]  /*0680*/  SHF.R.U32.HI R22, RZ, 0x1f, R21 ;  /* 0x0000001fff167819 */ /* 0x000fc40000011615 */
[----:B------:R-:W-:Y:S01]  /*0690*/  LEA.HI R17, R0, R3, RZ, 0x15 ;  /* 0x0000000300117211 */ /* 0x000fe200078fa8ff */
[----:B------:R-:W-:Y:S01]  /*06a0*/  IMAD.HI R19, R12, 0x2aaaaaab, RZ ;  /* 0x2aaaaaab0c137827 */ /* 0x000fe200078e02ff */
[----:B------:R-:W-:Y:S02]  /*06b0*/  SHF.R.U32.HI R16, RZ, 0x1f, R23 ;  /* 0x0000001fff107819 */ /* 0x000fe40000011617 */
[----:B------:R-:W-:Y:S01]  /*06c0*/  SHF.R.S32.HI R3, RZ, 0x19, R24 ;  /* 0x00000019ff037819 */ /* 0x000fe20000011418 */
[----:B------:R-:W-:Y:S01]  /*06d0*/  IMAD.SHL.U32 R0, R24, 0x40, RZ ;  /* 0x0000004018007824 */ /* 0x000fe200078e00ff */
[----:B------:R-:W-:Y:S01]  /*06e0*/  LEA.HI R21, R21, R22, RZ, 0x15 ;  /* 0x0000001615157211 */ /* 0x000fe200078fa8ff */
[----:B------:R-:W-:Y:S01]  /*06f0*/  IMAD R26, R18, -0x3000, R7 ;  /* 0xffffd000121a7824 */ /* 0x000fe200078e0207 */
[----:B------:R-:W-:Y:S01]  /*0700*/  SHF.R.U32.HI R24, RZ, 0x1f, R19 ;  /* 0x0000001fff187819 */ /* 0x000fe20000011613 */
[----:B------:R-:W-:Y:S01]  /*0710*/  IMAD.SHL.U32 R7, R2, 0x8, RZ ;  /* 0x0000000802077824 */ /* 0x000fe200078e00ff */
[----:B------:R-:W-:Y:S01]  /*0720*/  LEA.HI R22, R23, R16, RZ, 0x15 ;  /* 0x0000001017167211 */ /* 0x000fe200078fa8ff */
[----:B------:R-:W-:Y:S01]  /*0730*/  IMAD R30, R17, -0x3000, R4 ;  /* 0xffffd000111e7824 */ /* 0x000fe200078e0204 */
[----:B------:R-:W-:Y:S01]  /*0740*/  SGXT R16, R3, 0x1 ;  /* 0x000000010310781a */ /* 0x000fe20000000200 */
[----:B------:R-:W-:Y:S01]  /*0750*/  IMAD R32, R20, -0x3000, R9 ;  /* 0xffffd00014207824 */ /* 0x000fe200078e0209 */
[----:B------:R-:W-:Y:S01]  /*0760*/  LOP3.LUT R3, R0, R5, RZ, 0xfc, !PT ;  /* 0x0000000500037212 */ /* 0x000fe200078efcff */
[----:B------:R-:W-:Y:S01]  /*0770*/  IMAD R34, R21, -0x3000, R10 ;  /* 0xffffd00015227824 */ /* 0x000fe200078e020a */
[----:B------:R-:W-:Y:S01]  /*0780*/  LEA.HI R25, R19, R24, RZ, 0x15 ;  /* 0x0000001813197211 */ /* 0x000fe200078fa8ff */
[----:B------:R-:W-:Y:S01]  /*0790*/  IMAD R24, R13, -0x3000, R6 ;  /* 0xffffd0000d187824 */ /* 0x000fe200078e0206 */
[----:B------:R-:W-:Y:S01]  /*07a0*/  LEA.HI R6, R16, R3, RZ, 0xc ;  /* 0x0000000310067211 */ /* 0x000fe200078f60ff */
[----:B------:R-:W-:Y:S01]  /*07b0*/  IMAD R38, R22, -0x3000, R11 ;  /* 0xffffd00016267824 */ /* 0x000fe200078e020b */
[----:B------:R-:W-:Y:S01]  /*07c0*/  LOP3.LUT R88, R7, 0x38, R2, 0x48, !PT ;  /* 0x0000003807587812 */ /* 0x000fe200078e4802 */
[----:B------:R-:W2:Y:S01]  /*07d0*/  LDC.64 R10, c[0x0][0x210] ;  /* 0x00008400ff0a7b82 */ /* 0x000ea20000000a00 */
[----:B------:R-:W-:Y:S01]  /*07e0*/  LOP3.LUT R6, R6, 0x3ff000, RZ, 0xc0, !PT ;  /* 0x003ff00006067812 */ /* 0x000fe200078ec0ff */
[----:B------:R-:W-:Y:S01]  /*07f0*/  IMAD R28, R15, -0x3000, R8 ;  /* 0xffffd0000f1c7824 */ /* 0x000fe200078e0208 */
[----:B------:R-:W-:Y:S01]  /*0800*/  LOP3.LUT R17, R5, 0x10, RZ, 0xfc, !PT ;  /* 0x0000001005117812 */ /* 0x000fe200078efcff */
[----:B------:R-:W-:Y:S01]  /*0810*/  IMAD R12, R25, -0x3000, R12 ;  /* 0xffffd000190c7824 */ /* 0x000fe200078e020c */
[----:B------:R-:W-:Y:S01]  /*0820*/  LOP3.LUT R18, R5, 0x20, RZ, 0xfc, !PT ;  /* 0x0000002005127812 */ /* 0x000fe200078efcff */
[----:B------:R-:W-:Y:S01]  /*0830*/  IMAD.IADD R6, R3, 0x1, -R6 ;  /* 0x0000000103067824 */ /* 0x000fe200078e0a06 */
[----:B------:R-:W-:Y:S01]  /*0840*/  LOP3.LUT R19, R5, 0x30, RZ, 0xfc, !PT ;  /* 0x0000003005137812 */ /* 0x000fe200078efcff */
[--C-:B------:R-:W-:Y:S01]  /*0850*/  IMAD R17, R17, 0x40, R88.reuse ;  /* 0x0000004011117824 */ /* 0x100fe200078e0258 */
[C---:B------:R-:W-:Y:S01]  /*0860*/  LOP3.LUT R20, R5.reuse, 0x40, RZ, 0xfc, !PT ;  /* 0x0000004005147812 */ /* 0x040fe200078efcff */
[--C-:B------:R-:W-:Y:S01]  /*0870*/  IMAD R18, R18, 0x40, R88.reuse ;  /* 0x0000004012127824 */ /* 0x100fe200078e0258 */
[----:B------:R-:W-:Y:S01]  /*0880*/  LOP3.LUT R21, R5, 0x50, RZ, 0xfc, !PT ;  /* 0x0000005005157812 */ /* 0x000fe200078efcff */
[--C-:B------:R-:W-:Y:S01]  /*0890*/  IMAD R19, R19, 0x40, R88.reuse ;  /* 0x0000004013137824 */ /* 0x100fe200078e0258 */
[C---:B------:R-:W-:Y:S01]  /*08a0*/  LOP3.LUT R22, R5.reuse, 0x60, RZ, 0xfc, !PT ;  /* 0x0000006005167812 */ /* 0x040fe200078efcff */
[--C-:B------:R-:W-:Y:S01]  /*08b0*/  IMAD R20, R20, 0x40, R88.reuse ;  /* 0x0000004014147824 */ /* 0x100fe200078e0258 */
[----:B------:R-:W-:Y:S01]  /*08c0*/  LOP3.LUT R23, R5, 0x70, RZ, 0xfc, !PT ;  /* 0x0000007005177812 */ /* 0x000fe200078efcff */
[--C-:B------:R-:W-:Y:S01]  /*08d0*/  IMAD R21, R21, 0x40, R88.reuse ;  /* 0x0000004015157824 */ /* 0x100fe200078e0258 */
[----:B------:R-:W-:Y:S01]  /*08e0*/  LOP3.LUT R3, R0, 0x10, R5, 0xfe, !PT ;  /* 0x0000001000037812 */ /* 0x000fe200078efe05 */
[--C-:B------:R-:W-:Y:S01]  /*08f0*/  IMAD R22, R22, 0x40, R88.reuse ;  /* 0x0000004016167824 */ /* 0x100fe200078e0258 */
[----:B------:R-:W-:Y:S01]  /*0900*/  LOP3.LUT R4, R0, 0x20, R5, 0xfe, !PT ;  /* 0x0000002000047812 */ /* 0x000fe200078efe05 */
[--C-:B------:R-:W-:Y:S01]  /*0910*/  IMAD R23, R23, 0x40, R88.reuse ;  /* 0x0000004017177824 */ /* 0x100fe200078e0258 */
[----:B------:R-:W-:Y:S01]  /*0920*/  LEA.HI R8, R16, R3, RZ, 0xc ;  /* 0x0000000310087211 */ /* 0x000fe200078f60ff */
[----:B------:R-:W-:Y:S01]  /*0930*/  IMAD R88, R5, 0x40, R88 ;  /* 0x0000004005587824 */ /* 0x000fe200078e0258 */
[----:B------:R-:W-:-:S02]  /*0940*/  LOP3.LUT R5, R0, 0x30, R5, 0xfe, !PT ;  /* 0x0000003000057812 */ /* 0x000fc400078efe05 */
[C---:B------:R-:W-:Y:S02]  /*0950*/  LEA.HI R9, R16.reuse, R4, RZ, 0xc ;  /* 0x0000000410097211 */ /* 0x040fe400078f60ff */
[----:B------:R-:W-:Y:S02]  /*0960*/  LEA.HI R16, R16, R5, RZ, 0xc ;  /* 0x0000000510107211 */ /* 0x000fe400078f60ff */
[----:B------:R-:W-:Y:S02]  /*0970*/  LOP3.LUT R8, R8, 0x3ff000, RZ, 0xc0, !PT ;  /* 0x003ff00008087812 */ /* 0x000fe400078ec0ff */
[----:B------:R-:W-:Y:S02]  /*0980*/  LOP3.LUT R9, R9, 0x3ff000, RZ, 0xc0, !PT ;  /* 0x003ff00009097812 */ /* 0x000fe400078ec0ff */
[----:B------:R-:W-:Y:S01]  /*0990*/  LOP3.LUT R16, R16, 0x3ff000, RZ, 0xc0, !PT ;  /* 0x003ff00010107812 */ /* 0x000fe200078ec0ff */
[----:B------:R-:W-:Y:S01]  /*09a0*/  IMAD.IADD R8, R3, 0x1, -R8 ;  /* 0x0000000103087824 */ /* 0x000fe200078e0a08 */
[----:B------:R-:W-:Y:S01]  /*09b0*/  LOP3.LUT R7, R7, 0x38, RZ, 0xc0, !PT ;  /* 0x0000003807077812 */ /* 0x000fe200078ec0ff */
[----:B------:R-:W-:Y:S01]  /*09c0*/  IMAD.IADD R4, R4, 0x1, -R9 ;  /* 0x0000000104047824 */ /* 0x000fe200078e0a09 */
[----:B------:R-:W-:Y:S01]  /*09d0*/  LEA R41, R18, UR14, 0x1 ;  /* 0x0000000e12297c11 */ /* 0x000fe2000f8e08ff */
[----:B------:R-:W-:Y:S01]  /*09e0*/  IMAD.IADD R16, R5, 0x1, -R16 ;  /* 0x0000000105107824 */ /* 0x000fe200078e0a10 */
[----:B------:R-:W-:Y:S01]  /*09f0*/  LEA R43, R19, UR14, 0x1 ;  /* 0x0000000e132b7c11 */ /* 0x000fe2000f8e08ff */
[--C-:B------:R-:W-:Y:S01]  /*0a00*/  IMAD R5, R6, 0xc00, R7.reuse ;  /* 0x00000c0006057824 */ /* 0x100fe200078e0207 */
[----:B------:R-:W-:Y:S01]  /*0a10*/  LEA R45, R20, UR14, 0x1 ;  /* 0x0000000e142d7c11 */ /* 0x000fe2000f8e08ff */
[--C-:B------:R-:W-:Y:S01]  /*0a20*/  IMAD R3, R8, 0xc00, R7.reuse ;  /* 0x00000c0008037824 */ /* 0x100fe200078e0207 */
[----:B------:R-:W-:Y:S01]  /*0a30*/  LEA R47, R21, UR14, 0x1 ;  /* 0x0000000e152f7c11 */ /* 0x000fe2000f8e08ff */
[--C-:B------:R-:W-:Y:S01]  /*0a40*/  IMAD R9, R4, 0xc00, R7.reuse ;  /* 0x00000c0004097824 */ /* 0x100fe200078e0207 */
[----:B------:R-:W-:Y:S01]  /*0a50*/  LEA R49, R22, UR14, 0x1 ;  /* 0x0000000e16317c11 */ /* 0x000fe2000f8e08ff */
[--C-:B------:R-:W-:Y:S01]  /*0a60*/  IMAD R13, R16, 0xc00, R7.reuse ;  /* 0x00000c00100d7824 */ /* 0x100fe200078e0207 */
[----:B------:R-:W-:Y:S01]  /*0a70*/  LEA R51, R23, UR14, 0x1 ;  /* 0x0000000e17337c11 */ /* 0x000fe2000f8e08ff */
[----:B------:R-:W-:-:S02]  /*0a80*/  IMAD R15, R24, 0xc00, R7 ;  /* 0x00000c00180f7824 */ /* 0x000fc400078e0207 */
[--C-:B------:R-:W-:Y:S02]  /*0a90*/  IMAD R25, R26, 0xc00, R7.reuse ;  /* 0x00000c001a197824 */ /* 0x100fe400078e0207 */
[--C-:B------:R-:W-:Y:S02]  /*0aa0*/  IMAD R27, R28, 0xc00, R7.reuse ;  /* 0x00000c001c1b7824 */ /* 0x100fe400078e0207 */
[--C-:B------:R-:W-:Y:S02]  /*0ab0*/  IMAD R29, R30, 0xc00, R7.reuse ;  /* 0x00000c001e1d7824 */ /* 0x100fe400078e0207 */
[--C-:B------:R-:W-:Y:S02]  /*0ac0*/  IMAD R31, R32, 0xc00, R7.reuse ;  /* 0x00000c00201f7824 */ /* 0x100fe400078e0207 */
[--C-:B------:R-:W-:Y:S02]  /*0ad0*/  IMAD R33, R34, 0xc00, R7.reuse ;  /* 0x00000c0022217824 */ /* 0x100fe400078e0207 */
[----:B------:R-:W-:-:S02]  /*0ae0*/  IMAD R35, R38, 0xc00, R7 ;  /* 0x00000c0026237824 */ /* 0x000fc400078e0207 */
[----:B------:R-:W-:Y:S02]  /*0af0*/  IMAD R39, R12, 0xc00, R7 ;  /* 0x00000c000c277824 */ /* 0x000fe400078e0207 */
[----:B--2---:R-:W-:-:S04]  /*0b00*/  IMAD.WIDE R4, R5, 0x2, R10 ;  /* 0x0000000205047825 */ /* 0x004fc800078e020a */
[--C-:B------:R-:W-:Y:S01]  /*0b10*/  IMAD.WIDE R6, R3, 0x2, R10.reuse ;  /* 0x0000000203067825 */ /* 0x100fe200078e020a */
[----:B------:R-:W-:Y:S02]  /*0b20*/  LEA R3, R88, UR14, 0x1 ;  /* 0x0000000e58037c11 */ /* 0x000fe4000f8e08ff */
[----:B------:R-:W-:Y:S01]  /*0b30*/  IADD3 R112, P0, R4, 0x100, RZ ;  /* 0x0000010004707810 */ /* 0x000fe20007f1e0ff */
[--C-:B------:R-:W-:Y:S01]  /*0b40*/  IMAD.WIDE R8, R9, 0x2, R10.reuse ;  /* 0x0000000209087825 */ /* 0x100fe200078e020a */
[----:B------:R-:W-:Y:S01]  /*0b50*/  IADD3 R16, P1, R6, 0x100, RZ ;  /* 0x0000010006107810 */ /* 0x000fe20007f3e0ff */
[----:B------:R-:W-:Y:S01]  /*0b60*/  @!PT LDS RZ, [RZ] ;  /* 0x00000000fffff984 */ /* 0x000fe20000000800 */
[----:B------:R-:W-:Y:S01]  /*0b70*/  @!PT LDS RZ, [RZ] ;  /* 0x00000000fffff984 */ /* 0x000fe20000000800 */
[----:B------:R-:W-:Y:S01]  /*0b80*/  @!PT LDS RZ, [RZ] ;  /* 0x00000000fffff984 */ /* 0x000fe20000000800 */
[----:B------:R-:W-:Y:S02]  /*0b90*/  LDGSTS.E.BYPASS.128 [R3], desc[UR18][R4.64] ;  /* 0x0000000004037fae */ /* 0x000fe4000b901c52 */
[----:B------:R-:W-:-:S04]  /*0ba0*/  IMAD.WIDE R10, R13, 0x2, R10 ;  /* 0x000000020d0a7825 */ /* 0x000fc800078e020a */
[----:B----4-:R-:W-:-:S04]  /*0bb0*/  IMAD.WIDE R12, R15, 0x2, R36 ;  /* 0x000000020f0c7825 */ /* 0x010fc800078e0224 */
[----:B------:R-:W-:-:S04]  /*0bc0*/  IMAD.WIDE R24, R25, 0x2, R36 ;  /* 0x0000000219187825 */ /* 0x000fc800078e0224 */
[----:B------:R-:W-:-:S04]  /*0bd0*/  IMAD.WIDE R26, R27, 0x2, R36 ;  /* 0x000000021b1a7825 */ /* 0x000fc800078e0224 */
[----:B------:R-:W-:-:S04]  /*0be0*/  IMAD.WIDE R28, R29, 0x2, R36 ;  /* 0x000000021d1c7825 */ /* 0x000fc800078e0224 */
[----:B------:R-:W-:-:S04]  /*0bf0*/  IMAD.WIDE R30, R31, 0x2, R36 ;  /* 0x000000021f1e7825 */ /* 0x000fc800078e0224 */
[----:B------:R-:W-:-:S04]  /*0c00*/  IMAD.WIDE R32, R33, 0x2, R36 ;  /* 0x0000000221207825 */ /* 0x000fc800078e0224 */
[----:B------:R-:W-:Y:S01]  /*0c10*/  IMAD.WIDE R34, R35, 0x2, R36 ;  /* 0x0000000223227825 */ /* 0x000fe200078e0224 */
[----:B------:R-:W-:-:S03]  /*0c20*/  IADD3 R104, P2, R32, 0x100, RZ ;  /* 0x0000010020687810 */ /* 0x000fc60007f5e0ff */
[----:B------:R-:W-:Y:S01]  /*0c30*/  IMAD.WIDE R36, R39, 0x2, R36 ;  /* 0x0000000227247825 */ /* 0x000fe200078e0224 */
[----:B------:R-:W-:-:S03]  /*0c40*/  LEA R39, R17, UR14, 0x1 ;  /* 0x0000000e11277c11 */ /* 0x000fc6000f8e08ff */
[----:B------:R-:W-:Y:S01]  /*0c50*/  IMAD.X R15, RZ, RZ, R5, P0 ;  /* 0x000000ffff0f7224 */ /* 0x000fe200000e0605 */
[----:B------:R-:W-:Y:S01]  /*0c60*/  IADD3 R90, P0, R8, 0x100, RZ ;  /* 0x00000100085a7810 */ /* 0x000fe20007f1e0ff */
[----:B------:R-:W-:Y:S01]  /*0c70*/  LDGSTS.E.BYPASS.128 [R39], desc[UR18][R6.64] ;  /* 0x0000000006277fae */ /* 0x000fe2000b901c52 */
[----:B------:R-:W-:Y:S01]  /*0c80*/  IMAD.X R89, RZ, RZ, R7, P1 ;  /* 0x000000ffff597224 */ /* 0x000fe200008e0607 */
[----:B------:R-:W-:Y:S01]  /*0c90*/  IADD3 R92, P1, R10, 0x100, RZ ;  /* 0x000001000a5c7810 */ /* 0x000fe20007f3e0ff */
[----:B------:R-:W-:Y:S01]  /*0ca0*/  IMAD.X R105, RZ, RZ, R33, P2 ;  /* 0x000000ffff697224 */ /* 0x000fe200010e0621 */
[----:B------:R-:W-:Y:S01]  /*0cb0*/  LDGSTS.E.BYPASS.128 [R41], desc[UR18][R8.64] ;  /* 0x0000000008297fae */ /* 0x000fe2000b901c52 */
[----:B------:R-:W-:Y:S01]  /*0cc0*/  IMAD.X R91, RZ, RZ, R9, P0 ;  /* 0x000000ffff5b7224 */ /* 0x000fe200000e0609 */
[----:B------:R-:W-:Y:S01]  /*0cd0*/  IADD3 R94, P0, R12, 0x100, RZ ;  /* 0x000001000c5e7810 */ /* 0x000fe20007f1e0ff */
[----:B------:R-:W-:Y:S01]  /*0ce0*/  IMAD.X R93, RZ, RZ, R11, P1 ;  /* 0x000000ffff5d7224 */ /* 0x000fe200008e060b */
[----:B------:R-:W-:Y:S01]  /*0cf0*/  LDGSTS.E.BYPASS.128 [R43], desc[UR18][R10.64] ;  /* 0x000000000a2b7fae */ /* 0x000fe2000b901c52 */
[----:B------:R-:W-:-:S02]  /*0d00*/  IADD3 R96, P1, R24, 0x100, RZ ;  /* 0x0000010018607810 */ /* 0x000fc40007f3e0ff */
[----:B------:R-:W-:Y:S01]  /*0d10*/  IMAD.X R95, RZ, RZ, R13, P0 ;  /* 0x000000ffff5f7224 */ /* 0x000fe200000e060d */
[----:B------:R-:W0:Y:S01]  /*0d20*/  LDGDEPBAR ;  /* 0x00000000000079af */ /* 0x000e220000000000 */
[----:B------:R-:W-:Y:S01]  /*0d30*/  IADD3 R98, P0, R26, 0x100, RZ ;  /* 0x000001001a627810 */ /* 0x000fe20007f1e0ff */
[----:B------:R-:W-:Y:S01]  /*0d40*/  IMAD.X R97, RZ, RZ, R25, P1 ;  /* 0x000000ffff617224 */ /* 0x000fe200008e0619 */
[----:B------:R-:W-:Y:S01]  /*0d50*/  IADD3 R100, P1, R28, 0x100, RZ ;  /* 0x000001001c647810 */ /* 0x000fe20007f3e0ff */
[----:B------:R-:W-:Y:S02]  /*0d60*/  LDGSTS.E.BYPASS.128 [R3+0x6000], desc[UR18][R12.64] ;  /* 0x060000000c037fae */ /* 0x000fe4000b901c52 */
[----:B------:R-:W-:Y:S01]  /*0d70*/  IMAD.X R99, RZ, RZ, R27, P0 ;  /* 0x000000ffff637224 */ /* 0x000fe200000e061b */
[----:B------:R-:W-:Y:S01]  /*0d80*/  IADD3 R102, P0, R30, 0x100, RZ ;  /* 0x000001001e667810 */ /* 0x000fe20007f1e0ff */
[----:B------:R-:W-:Y:S01]  /*0d90*/  LDGSTS.E.BYPASS.128 [R39+0x6000], desc[UR18][R24.64] ;  /* 0x0600000018277fae */ /* 0x000fe2000b901c52 */
[----:B------:R-:W-:Y:S01]  /*0da0*/  IMAD.X R101, RZ, RZ, R29, P1 ;  /* 0x000000ffff657224 */ /* 0x000fe200008e061d */
[----:B------:R-:W-:-:S02]  /*0db0*/  IADD3 R107, P1, R34, 0x100, RZ ;  /* 0x00000100226b7810 */ /* 0x000fc40007f3e0ff */
[----:B------:R-:W-:Y:S01]  /*0dc0*/  LDGSTS.E.BYPASS.128 [R41+0x6000], desc[UR18][R26.64] ;  /* 0x060000001a297fae */ /* 0x000fe2000b901c52 */
[----:B------:R-:W-:Y:S01]  /*0dd0*/  IMAD.X R103, RZ, RZ, R31, P0 ;  /* 0x000000ffff677224 */ /* 0x000fe200000e061f */
[----:B------:R-:W-:Y:S01]  /*0de0*/  IADD3 R106, P0, R36, 0x100, RZ ;  /* 0x00000100246a7810 */ /* 0x000fe20007f1e0ff */
[----:B------:R-:W-:Y:S01]  /*0df0*/  IMAD.X R108, RZ, RZ, R35, P1 ;  /* 0x000000ffff6c7224 */ /* 0x000fe200008e0623 */
[----:B------:R-:W-:Y:S03]  /*0e00*/  LDGSTS.E.BYPASS.128 [R43+0x6000], desc[UR18][R28.64] ;  /* 0x060000001c2b7fae */ /* 0x000fe6000b901c52 */
[----:B------:R-:W-:Y:S01]  /*0e10*/  IMAD.X R109, RZ, RZ, R37, P0 ;  /* 0x000000ffff6d7224 */ /* 0x000fe200000e0625 */
[----:B------:R-:W-:Y:S04]  /*0e20*/  LDGSTS.E.BYPASS.128 [R45+0x6000], desc[UR18][R30.64] ;  /* 0x060000001e2d7fae */ /* 0x000fe8000b901c52 */
[----:B------:R-:W-:Y:S04]  /*0e30*/  LDGSTS.E.BYPASS.128 [R47+0x6000], desc[UR18][R32.64] ;  /* 0x06000000202f7fae */ /* 0x000fe8000b901c52 */
[----:B------:R-:W-:Y:S04]  /*0e40*/  LDGSTS.E.BYPASS.128 [R49+0x6000], desc[UR18][R34.64] ;  /* 0x0600000022317fae */ /* 0x000fe8000b901c52 */
[----:B------:R-:W-:Y:S04]  /*0e50*/  LDGSTS.E.BYPASS.128 [R51+0x6000], desc[UR18][R36.64] ;  /* 0x0600000024337fae */ /* 0x000fe8000b901c52 */
[----:B------:R-:W0:Y:S01]  /*0e60*/  LDGDEPBAR ;  /* 0x00000000000079af */ /* 0x000e220000000000 */
[----:B------:R-:W-:Y:S06]  /*0e70*/  BAR.SYNC.DEFER_BLOCKING 0x0 ;  /* 0x0000000000007b1d */ /* 0x000fec0000010000 */
[----:B------:R-:W-:Y:S01]  /*0e80*/  @!PT LDS RZ, [RZ] ;  /* 0x00000000fffff984 */ /* 0x000fe20000000800 */
[----:B------:R-:W-:Y:S01]  /*0e90*/  @!PT LDS RZ, [RZ] ;  /* 0x00000000fffff984 */ /* 0x000fe20000000800 */
[----:B------:R-:W-:Y:S01]  /*0ea0*/  @!PT LDS RZ, [RZ] ;  /* 0x00000000fffff984 */ /* 0x000fe20000000800 */
[----:B------:R-:W-:Y:S04]  /*0eb0*/  LDGSTS.E.BYPASS.128 [R3+0x2000], desc[UR18][R4.64+0x80] ;  /* 0x0200008004037fae */ /* 0x000fe8000b901c52 */
[----:B------:R-:W-:Y:S04]  /*0ec0*/  LDGSTS.E.BYPASS.128 [R39+0x2000], desc[UR18][R6.64+0x80] ;  /* 0x0200008006277fae */ /* 0x000fe8000b901c52 */
[----:B------:R-:W-:Y:S04]  /*0ed0*/  LDGSTS.E.BYPASS.128 [R41+0x2000], desc[UR18][R8.64+0x80] ;  /* 0x0200008008297fae */ /* 0x000fe8000b901c52 */
[----:B------:R-:W-:Y:S04]  /*0ee0*/  LDGSTS.E.BYPASS.128 [R43+0x2000], desc[UR18][R10.64+0x80] ;  /* 0x020000800a2b7fae */ /* 0x000fe8000b901c52 */
[----:B------:R-:W0:Y:S04]  /*0ef0*/  LDGDEPBAR ;  /* 0x00000000000079af */ /* 0x000e280000000000 */
[----:B------:R-:W-:Y:S04]  /*0f00*/  LDGSTS.E.BYPASS.128 [R3+0xa000], desc[UR18][R12.64+0x80] ;  /* 0x0a0000800c037fae */ /* 0x000fe8000b901c52 */
[----:B------:R2:W-:Y:S04]  /*0f10*/  LDGSTS.E.BYPASS.128 [R39+0xa000], desc[UR18][R24.64+0x80] ;  /* 0x0a00008018277fae */ /* 0x0005e8000b901c52 */
[----:B------:R3:W-:Y:S04]  /*0f20*/  LDGSTS.E.BYPASS.128 [R41+0xa000], desc[UR18][R26.64+0x80] ;  /* 0x0a0000801a297fae */ /* 0x0007e8000b901c52 */
[----:B------:R4:W-:Y:S04]  /*0f30*/  LDGSTS.E.BYPASS.128 [R43+0xa000], desc[UR18][R28.64+0x80] ;  /* 0x0a0000801c2b7fae */ /* 0x0009e8000b901c52 */
[----:B------:R5:W-:Y:S01]  /*0f40*/  LDGSTS.E.BYPASS.128 [R45+0xa000], desc[UR18][R30.64+0x80] ;  /* 0x0a0000801e2d7fae */ /* 0x000be2000b901c52 */
[----:B-12---:R-:W-:-:S02]  /*0f50*/  CS2R R24, SRZ ;  /* 0x0000000000187805 */ /* 0x006fc4000001ff00 */
[----:B------:R-:W-:Y:S01]  /*0f60*/  CS2R R38, SRZ ;  /* 0x0000000000267805 */ /* 0x000fe2000001ff00 */
[----:B------:R1:W-:Y:S01]  /*0f70*/  LDGSTS.E.BYPASS.128 [R47+0xa000], desc[UR18][R32.64+0x80] ;  /* 0x0a000080202f7fae */ /* 0x0003e2000b901c52 */
[----:B---3--:R-:W-:Y:S02]  /*0f80*/  CS2R R26, SRZ ;  /* 0x00000000001a7805 */ /* 0x008fe4000001ff00 */
[----:B------:R-:W-:Y:S01]  /*0f90*/  CS2R R40, SRZ ;  /* 0x0000000000287805 */ /* 0x000fe2000001ff00 */
[----:B------:R2:W-:Y:S01]  /*0fa0*/  LDGSTS.E.BYPASS.128 [R49+0xa000], desc[UR18][R34.64+0x80] ;  /* 0x0a00008022317fae */ /* 0x0005e2000b901c52 */
[----:B----4-:R-:W-:Y:S02]  /*0fb0*/  CS2R R28, SRZ ;  /* 0x00000000001c7805 */ /* 0x010fe4000001ff00 */
[----:B------:R-:W-:Y:S01]  /*0fc0*/  CS2R R42, SRZ ;  /* 0x00000000002a7805 */ /* 0x000fe2000001ff00 */
[----:B------:R3:W-:Y:S01]  /*0fd0*/  LDGSTS.E.BYPASS.128 [R51+0xa000], desc[UR18][R36.64+0x80] ;  /* 0x0a00008024337fae */ /* 0x0007e2000b901c52 */
[----:B-----5:R-:W-:-:S02]  /*0fe0*/  CS2R R30, SRZ ;  /* 0x00000000001e7805 */ /* 0x020fc4000001ff00 */
[----:B------:R-:W-:Y:S01]  /*0ff0*/  CS2R R44, SRZ ;  /* 0x00000000002c7805 */ /* 0x000fe2000001ff00 */
[----:B------:R-:W0:Y:S01]  /*1000*/  LDGDEPBAR ;  /* 0x00000000000079af */ /* 0x000e220000000000 */
[----:B-1----:R-:W-:Y:S02]  /*1010*/  CS2R R32, SRZ ;  /* 0x0000000000207805 */ /* 0x002fe4000001ff00 */
[----:B------:R-:W-:Y:S02]  /*1020*/  CS2R R46, SRZ ;  /* 0x00000000002e7805 */ /* 0x000fe4000001ff00 */
[----:B--2---:R-:W-:Y:S02]  /*1030*/  CS2R R34, SRZ ;  /* 0x0000000000227805 */ /* 0x004fe4000001ff00 */
[----:B------:R-:W-:Y:S02]  /*1040*/  CS2R R48, SRZ ;  /* 0x0000000000307805 */ /* 0x000fe4000001ff00 */
[----:B---3--:R-:W-:-:S02]  /*1050*/  CS2R R36, SRZ ;  /* 0x0000000000247805 */ /* 0x008fc4000001ff00 */
[----:B------:R-:W-:-:S07]  /*1060*/  CS2R R50, SRZ ;  /* 0x0000000000327805 */ /* 0x000fce000001ff00 */
.L_x_0:
[----:B------:R-:W1:Y:S01]  /*1070*/  SHFL.IDX PT, R2, R110, RZ, 0x1f ;  /* 0x00001fff6e027589 */ /* 0x000e6200000e0000 */
[----:B------:R-:W-:Y:S01]  /*1080*/  UIADD3 UR6, UR6, 0x1, URZ ;  /* 0x0000000106067890 */ /* 0x000fe2000fffe03f */
[----:B------:R-:W-:-:S04]  /*1090*/  DEPBAR.LE SB0, 0x2 ;  /* 0x000080800000791a */ /* 0x000fc80000000000 */
[----:B------:R-:W-:Y:S01]  /*10a0*/  UISETP.GE.AND UP0, UPT, UR6, 0x3, UPT ;  /* 0x000000030600788c */ /* 0x000fe2000bf06270 */
[----:B------:R-:W-:Y:S01]  /*10b0*/  BAR.SYNC.DEFER_BLOCKING 0x0 ;  /* 0x0000000000007b1d */ /* 0x000fe20000010000 */
[----:B------:R-:W-:Y:S01]  /*10c0*/  UIADD3 UR15, UR15, 0x1, URZ ;  /* 0x000000010f0f7890 */ /* 0x000fe2000fffe03f */
[----:B------:R-:W-:Y:S01]  /*10d0*/  VIADD R111, R111, 0x40 ;  /* 0x000000406f6f7836 */ /* 0x000fe20000000000 */
[----:B------:R-:W-:Y:S01]  /*10e0*/  USEL UR16, UR6, URZ, !UP0 ;  /* 0x0000003f06107287 */ /* 0x000fe2000c000000 */
[----:B------:R-:W-:Y:S02]  /*10f0*/  IADD3 R8, P1, R112, UR4, RZ ;  /* 0x0000000470087c10 */ /* 0x000fe4000ff3e0ff */
[----:B------:R-:W-:Y:S01]  /*1100*/  UMOV UR11, 0x40000040 ;  /* 0x40000040000b7882 */ /* 0x000fe20000000000 */
[----:B------:R-:W-:Y:S01]  /*1110*/  ULEA UR6, UR16, UR14, 0xd ;  /* 0x0000000e10067291 */ /* 0x000fe2000f8e683f */
[----:B------:R-:W-:Y:S02]  /*1120*/  ISETP.GE.U32.AND P0, PT, R111, 0xb80, PT ;  /* 0x00000b806f00780c */ /* 0x000fe40003f06070 */
[----:B------:R-:W-:Y:S01]  /*1130*/  IADD3 R12, P2, R16, UR4, RZ ;  /* 0x00000004100c7c10 */ /* 0x000fe2000ff5e0ff */
[----:B------:R-:W-:Y:S01]  /*1140*/  USHF.R.U32.HI UR8, URZ, 0x4, UR6 ;  /* 0x000000043f087899 */ /* 0x000fe20008011606 */
[----:B------:R-:W-:Y:S01]  /*1150*/  IADD3.X R9, R15, UR5, RZ, P1, !PT ;  /* 0x000000050f097c10 */ /* 0x000fe20008ffe4ff */
[----:B------:R-:W-:Y:S01]  /*1160*/  ULEA UR6, UR16, UR17, 0xe ;  /* 0x0000001110067291 */ /* 0x000fe2000f8e703f */
[----:B------:R-:W-:Y:S01]  /*1170*/  IADD3.X R13, R89, UR5, RZ, P2, !PT ;  /* 0x00000005590d7c10 */ /* 0x000fe200097fe4ff */
[----:B------:R-:W-:Y:S01]  /*1180*/  ULOP3.LUT UR8, UR8, 0x3fff, URZ, 0xc0, !UPT ;  /* 0x00003fff08087892 */ /* 0x000fe2000f8ec03f */
[----:B------:R-:W-:Y:S01]  /*1190*/  IADD3 R4, P2, R92, UR4, RZ ;  /* 0x000000045c047c10 */ /* 0x000fe2000ff5e0ff */
[----:B------:R-:W-:Y:S01]  /*11a0*/  USHF.R.U32.HI UR6, URZ, 0x4, UR6 ;  /* 0x000000043f067899 */ /* 0x000fe20008011606 */
[----:B-1----:R-:W-:-:S02]  /*11b0*/  R2UR UR7, R2 ;  /* 0x00000000020772ca */ /* 0x002fc400000e0000 */
[----:B------:R-:W-:Y:S01]  /*11c0*/  IADD3 R2, P1, R90, UR4, RZ ;  /* 0x000000045a027c10 */ /* 0x000fe2000ff3e0ff */
[----:B------:R-:W-:Y:S01]  /*11d0*/  ULOP3.LUT UR6, UR6, 0x3fff, URZ, 0xc0, !UPT ;  /* 0x00003fff06067892 */ /* 0x000fe2000f8ec03f */
[----:B------:R-:W-:Y:S01]  /*11e0*/  IADD3.X R5, R93, UR5, RZ, P2, !PT ;  /* 0x000000055d057c10 */ /* 0x000fe200097fe4ff */
[----:B------:R-:W-:Y:S02]  /*11f0*/  WARPGROUP.ARRIVE ;  /* 0x00000000000079c5 */ /* 0x000fe40000000000 */
[----:B------:R-:W-:Y:S01]  /*1200*/  ULOP3.LUT UR10, UR6, 0x4000000, URZ, 0xfc, !UPT ;  /* 0x04000000060a7892 */ /* 0x000fe2000f8efc3f */
[----:B------:R-:W-:Y:S02]  /*1210*/  IADD3.X R3, R91, UR5, RZ, P1, !PT ;  /* 0x000000055b037c10 */ /* 0x000fe40008ffe4ff */
[----:B------:R-:W-:-:S03]  /*1220*/  IADD3 R6, P1, R94, UR4, RZ ;  /* 0x000000045e067c10 */ /* 0x000fc6000ff3e0ff */
[----:B------:R-:W-:Y:S01]  /*1230*/  USHF.L.U32 UR7, UR7, 0x7, URZ ;  /* 0x0000000707077899 */ /* 0x000fe2000800063f */
[----:B------:R-:W-:Y:S02]  /*1240*/  IADD3.X R7, R95, UR5, RZ, P1, !PT ;  /* 0x000000055f077c10 */ /* 0x000fe40008ffe4ff */
[----:B------:R-:W-:Y:S01]  /*1250*/  IADD3 R10, P1, R98, UR4, RZ ;  /* 0x00000004620a7c10 */ /* 0x000fe2000ff3e0ff */
[----:B------:R-:W-:-:S04]  /*1260*/  ULOP3.LUT UR7, UR7, 0x180, URZ, 0xc0, !UPT ;  /* 0x0000018007077892 */ /* 0x000fc8000f8ec03f */
[----:B------:R-:W-:-:S03]  /*1270*/  UIADD3 UR12, UP0, UR7, UR8, URZ ;  /* 0x00000008070c7290 */ /* 0x000fc6000ff1e03f */
[----:B------:R-:W-:Y:S01]  /*1280*/  UMOV UR7, URZ ;  /* 0x0000003f00077c82 */ /* 0x000fe20008000000 */
[----:B------:R-:W-:Y:S02]  /*1290*/  UIADD3.X UR13, URZ, URZ, URZ, UP0, !UPT ;  /* 0x0000003f3f0d7290 */ /* 0x000fe400087fe43f */
[----:B------:R-:W-:Y:S02]  /*12a0*/  ULOP3.LUT UR8, UR12, 0x2000000, URZ, 0xfc, !UPT ;  /* 0x020000000c087892 */ /* 0x000fe4000f8efc3f */
[----:B------:R-:W-:Y:S02]  /*12b0*/  ULOP3.LUT UR9, UR13, 0x40000040, URZ, 0xfc, !UPT ;  /* 0x400000400d097892 */ /* 0x000fe4000f8efc3f */
[----:B------:R-:W-:-:S04]  /*12c0*/  UISETP.GE.AND UP0, UPT, UR15, 0x3, UPT ;  /* 0x000000030f00788c */ /* 0x000fc8000bf06270 */
[----:B------:R-:W-:-:S03]  /*12d0*/  USEL UR15, UR15, URZ, !UP0 ;  /* 0x0000003f0f0f7287 */ /* 0x000fc6000c000000 */
[----:B------:R-:W-:Y:S01]  /*12e0*/  HGMMA.64x128x16.F32.BF16 R24, gdesc[UR8], R24 ;  /* 0x01e00000081879f0 */ /* 0x000fe20008701818 */
[----:B------:R-:W-:Y:S01]  /*12f0*/  UMOV UR8, 0x2000002 ;  /* 0x0200000200087882 */ /* 0x000fe20000000000 */
[----:B------:R-:W-:Y:S01]  /*1300*/  UMOV UR9, 0x40000040 ;  /* 0x4000004000097882 */ /* 0x000fe20000000000 */
[----:B------:R-:W-:Y:S01]  /*1310*/  UMOV UR10, 0x4000002 ;  /* 0x04000002000a7882 */ /* 0x000fe20000000000 */
[----:B------:R-:W-:Y:S01]  /*1320*/  UMOV UR11, 0x40000040 ;  /* 0x40000040000b7882 */ /* 0x000fe20000000000 */
[----:B------:R-:W-:Y:S02]  /*1330*/  UIADD3.64 UR8, UR12, UR8, URZ ;  /* 0x000000080c087297 */ /* 0x000fe4000fffe03f */
[----:B------:R-:W-:-:S09]  /*1340*/  UIADD3.64 UR10, UR6, UR10, URZ ;  /* 0x0000000a060a7297 */ /* 0x000fd2000fffe03f */
        /* <DEDUP_REMOVED lines=13> */
[----:B------:R-:W-:Y:S02]  /*1420*/  UIADD3.64 UR10, UR6, UR10, URZ ;  /* 0x0000000a060a7297 */ /* 0x000fe4000fffe03f */
[----:B------:R-:W-:-:S06]  /*1430*/  ULEA UR6, UR15, UR14, 0xd ;  /* 0x0000000e0f067291 */ /* 0x000fcc000f8e683f */
[----:B------:R-:W-:Y:S02]  /*1440*/  LEA R11, R88, UR6, 0x1 ;  /* 0x00000006580b7c11 */ /* 0x000fe4000f8e08ff */
[----:B------:R-:W-:Y:S02]  /*1450*/  LEA R113, R17, UR6, 0x1 ;  /* 0x0000000611717c11 */ /* 0x000fe4000f8e08ff */
[----:B------:R-:W-:Y:S02]  /*1460*/  LEA R115, R18, UR6, 0x1 ;  /* 0x0000000612737c11 */ /* 0x000fe4000f8e08ff */
[----:B------:R-:W-:Y:S01]  /*1470*/  LEA R117, R19, UR6, 0x1 ;  /* 0x0000000613757c11 */ /* 0x000fe2000f8e08ff */
[----:B------:R-:W-:-:S06]  /*1480*/  ULEA UR6, UR15, UR17, 0xe ;  /* 0x000000110f067291 */ /* 0x000fcc000f8e703f */
[----:B------:R-:W-:Y:S01]  /*1490*/  LEA R119, R88, UR6, 0x1 ;  /* 0x0000000658777c11 */ /* 0x000fe2000f8e08ff */
[----:B------:R-:W-:Y:S03]  /*14a0*/  HGMMA.64x128x16.F32.BF16 R24, gdesc[UR8], R24, gsb0 ;  /* 0x01e00000081879f0 */ /* 0x000fe60008001818 */
[----:B------:R-:W-:Y:S02]  /*14b0*/  WARPGROUP.DEPBAR.LE gsb0, 0x1 ;  /* 0x00008000000079c5 */ /* 0x000fe40000010100 */
[----:B------:R-:W-:Y:S06]  /*14c0*/  BAR.SYNC.DEFER_BLOCKING 0x0 ;  /* 0x0000000000007b1d */ /* 0x000fec0000010000 */
[----:B------:R-:W-:Y:S01]  /*14d0*/  @!PT LDS RZ, [RZ] ;  /* 0x00000000fffff984 */ /* 0x000fe20000000800 */
[----:B------:R-:W-:Y:S01]  /*14e0*/  @!PT LDS RZ, [RZ] ;  /* 0x00000000fffff984 */ /* 0x000fe20000000800 */
[----:B------:R-:W-:Y:S01]  /*14f0*/  @!PT LDS RZ, [RZ] ;  /* 0x00000000fffff984 */ /* 0x000fe20000000800 */
[----:B------:R1:W-:Y:S04]  /*1500*/  LDGSTS.E.BYPASS.128 [R11], desc[UR18][R8.64], !P0 ;  /* 0x00000000080b7fae */ /* 0x0003e8000c101c52 */
[----:B------:R2:W-:Y:S04]  /*1510*/  LDGSTS.E.BYPASS.128 [R113], desc[UR18][R12.64], !P0 ;  /* 0x000000000c717fae */ /* 0x0005e8000c101c52 */
[----:B------:R3:W-:Y:S01]  /*1520*/  LDGSTS.E.BYPASS.128 [R115], desc[UR18][R2.64], !P0 ;  /* 0x0000000002737fae */ /* 0x0007e2000c101c52 */
[----:B-1----:R-:W-:-:S03]  /*1530*/  IADD3 R8, P2, R96, UR4, RZ ;  /* 0x0000000460087c10 */ /* 0x002fc6000ff5e0ff */
[----:B------:R1:W-:Y:S01]  /*1540*/  LDGSTS.E.BYPASS.128 [R117], desc[UR18][R4.64], !P0 ;  /* 0x0000000004757fae */ /* 0x0003e2000c101c52 */
[----:B------:R-:W-:Y:S02]  /*1550*/  IADD3.X R11, R99, UR5, RZ, P1, !PT ;  /* 0x00000005630b7c10 */ /* 0x000fe40008ffe4ff */
[----:B------:R-:W-:Y:S01]  /*1560*/  IADD3.X R9, R97, UR5, RZ, P2, !PT ;  /* 0x0000000561097c10 */ /* 0x000fe200097fe4ff */
[----:B------:R-:W0:Y:S01]  /*1570*/  LDGDEPBAR ;  /* 0x00000000000079af */ /* 0x000e220000000000 */
[----:B--2---:R-:W-:Y:S02]  /*1580*/  IADD3 R12, P2, R100, UR4, RZ ;  /* 0x00000004640c7c10 */ /* 0x004fe4000ff5e0ff */
[----:B------:R-:W-:Y:S01]  /*1590*/  LEA R113, R17, UR6, 0x1 ;  /* 0x0000000611717c11 */ /* 0x000fe2000f8e08ff */
[----:B------:R2:W-:Y:S01]  /*15a0*/  LDGSTS.E.BYPASS.128 [R119], desc[UR18][R6.64], !P0 ;  /* 0x0000000006777fae */ /* 0x0005e2000c101c52 */
[----:B---3--:R-:W-:Y:S02]  /*15b0*/  IADD3 R2, P1, R102, UR4, RZ ;  /* 0x0000000466027c10 */ /* 0x008fe4000ff3e0ff */
[----:B------:R-:W-:Y:S01]  /*15c0*/  LEA R115, R18, UR6, 0x1 ;  /* 0x0000000612737c11 */ /* 0x000fe2000f8e08ff */
[----:B------:R3:W-:Y:S01]  /*15d0*/  LDGSTS.E.BYPASS.128 [R113], desc[UR18][R8.64], !P0 ;  /* 0x0000000008717fae */ /* 0x0007e2000c101c52 */
[----:B------:R-:W-:-:S02]  /*15e0*/  IADD3.X R13, R101, UR5, RZ, P2, !PT ;  /* 0x00000005650d7c10 */ /* 0x000fc400097fe4ff */
[----:B-1----:R-:W-:Y:S01]  /*15f0*/  IADD3 R4, P2, R104, UR4, RZ ;  /* 0x0000000468047c10 */ /* 0x002fe2000ff5e0ff */
[----:B------:R1:W-:Y:S01]  /*1600*/  LDGSTS.E.BYPASS.128 [R115], desc[UR18][R10.64], !P0 ;  /* 0x000000000a737fae */ /* 0x0003e2000c101c52 */
[----:B------:R-:W-:Y:S02]  /*1610*/  IADD3.X R3, R103, UR5, RZ, P1, !PT ;  /* 0x0000000567037c10 */ /* 0x000fe40008ffe4ff */
[----:B------:R-:W-:Y:S02]  /*1620*/  LEA R117, R19, UR6, 0x1 ;  /* 0x0000000613757c11 */ /* 0x000fe4000f8e08ff */
[----:B--2---:R-:W-:Y:S02]  /*1630*/  IADD3 R6, P1, R107, UR4, RZ ;  /* 0x000000046b067c10 */ /* 0x004fe4000ff3e0ff */
[----:B------:R-:W-:Y:S01]  /*1640*/  LEA R119, R20, UR6, 0x1 ;  /* 0x0000000614777c11 */ /* 0x000fe2000f8e08ff */
[----:B------:R2:W-:Y:S01]  /*1650*/  LDGSTS.E.BYPASS.128 [R117], desc[UR18][R12.64], !P0 ;  /* 0x000000000c757fae */ /* 0x0005e2000c101c52 */
[----:B---3--:R-:W-:Y:S01]  /*1660*/  IADD3 R8, P3, R106, UR4, RZ ;  /* 0x000000046a087c10 */ /* 0x008fe2000ff7e0ff */
[----:B------:R-:W-:Y:S01]  /*1670*/  UIADD3 UR4, UP0, UR4, 0x80, URZ ;  /* 0x0000008004047890 */ /* 0x000fe2000ff1e03f */
[----:B------:R-:W-:Y:S01]  /*1680*/  IADD3.X R5, R105, UR5, RZ, P2, !PT ;  /* 0x0000000569057c10 */ /* 0x000fe200097fe4ff */
[----:B------:R2:W-:Y:S01]  /*1690*/  LDGSTS.E.BYPASS.128 [R119], desc[UR18][R2.64], !P0 ;  /* 0x0000000002777fae */ /* 0x0005e2000c101c52 */
[----:B------:R-:W-:-:S02]  /*16a0*/  LEA R113, R21, UR6, 0x1 ;  /* 0x0000000615717c11 */ /* 0x000fc4000f8e08ff */
[----:B------:R-:W-:Y:S02]  /*16b0*/  IADD3.X R7, R108, UR5, RZ, P1, !PT ;  /* 0x000000056c077c10 */ /* 0x000fe40008ffe4ff */
[----:B-1----:R-:W-:Y:S01]  /*16c0*/  LEA R11, R22, UR6, 0x1 ;  /* 0x00000006160b7c11 */ /* 0x002fe2000f8e08ff */
[----:B------:R2:W-:Y:S01]  /*16d0*/  LDGSTS.E.BYPASS.128 [R113], desc[UR18][R4.64], !P0 ;  /* 0x0000000004717fae */ /* 0x0005e2000c101c52 */
[----:B------:R-:W-:Y:S01]  /*16e0*/  IADD3.X R9, R109, UR5, RZ, P3, !PT ;  /* 0x000000056d097c10 */ /* 0x000fe20009ffe4ff */
[----:B------:R-:W-:Y:S01]  /*16f0*/  UIADD3.X UR5, URZ, UR5, URZ, UP0, !UPT ;  /* 0x000000053f057290 */ /* 0x000fe200087fe43f */
[----:B------:R-:W-:Y:S01]  /*1700*/  LEA R115, R23, UR6, 0x1 ;  /* 0x0000000617737c11 */ /* 0x000fe2000f8e08ff */
[----:B------:R2:W-:Y:S01]  /*1710*/  LDGSTS.E.BYPASS.128 [R11], desc[UR18][R6.64], !P0 ;  /* 0x00000000060b7fae */ /* 0x0005e2000c101c52 */
[----:B------:R-:W-:-:S03]  /*1720*/  UMOV UR6, UR16 ;  /* 0x0000001000067c82 */ /* 0x000fc60008000000 */
[----:B------:R2:W-:Y:S01]  /*1730*/  LDGSTS.E.BYPASS.128 [R115], desc[UR18][R8.64], !P0 ;  /* 0x0000000008737fae */ /* 0x0005e2000c101c52 */
[----:B------:R-:W-:-:S03]  /*1740*/  ISETP.GE.U32.AND P0, PT, R111, 0xbc0, PT ;  /* 0x00000bc06f00780c */ /* 0x000fc60003f06070 */
[----:B------:R-:W0:Y:S10]  /*1750*/  LDGDEPBAR ;  /* 0x00000000000079af */ /* 0x000e340000000000 */
[----:B--2---:R-:W-:Y:S05]  /*1760*/  @!P0 BRA `(.L_x_0) ;  /* 0xfffffff800408947 */ /* 0x004fea000383ffff */
[----:B------:R-:W1:Y:S01]  /*1770*/  S2R R6, SR_TID.X ;  /* 0x0000000000067919 */ /* 0x000e620000002100 */
[----:B------:R-:W-:Y:S02]  /*1780*/  WARPGROUP.DEPBAR.LE gsb0, 0x0 ;  /* 0x00008000000079c5 */ /* 0x000fe40000010000 */
[----:B------:R-:W-:-:S04]  /*1790*/  DEPBAR.LE SB0, 0x0 ;  /* 0x000080000000791a */ /* 0x000fc80000000000 */
[----:B------:R-:W-:Y:S02]  /*17a0*/  F2FP.BF16.F32.PACK_AB R24, R25, R24 ;  /* 0x000000181918723e */ /* 0x000fe400000010ff */
[----:B------:R-:W-:Y:S02]  /*17b0*/  F2FP.BF16.F32.PACK_AB R25, R27, R26 ;  /* 0x0000001a1b19723e */ /* 0x000fe400000010ff */
[----:B------:R-:W-:Y:S02]  /*17c0*/  F2FP.BF16.F32.PACK_AB R32, R33, R32 ;  /* 0x000000202120723e */ /* 0x000fe400000010ff */
[----:B------:R-:W-:Y:S02]  /*17d0*/  F2FP.BF16.F32.PACK_AB R26, R29, R28 ;  /* 0x0000001c1d1a723e */ /* 0x000fe400000010ff */
[----:B------:R-:W-:Y:S02]  /*17e0*/  F2FP.BF16.F32.PACK_AB R27, R31, R30 ;  /* 0x0000001e1f1b723e */ /* 0x000fe400000010ff */
[----:B------:R-:W-:-:S02]  /*17f0*/  F2FP.BF16.F32.PACK_AB R33, R35, R34 ;  /* 0x000000222321723e */ /* 0x000fc400000010ff */
[----:B------:R-:W-:Y:S02]  /*1800*/  F2FP.BF16.F32.PACK_AB R40, R41, R40 ;  /* 0x000000282928723e */ /* 0x000fe400000010ff */
[----:B------:R-:W-:Y:S02]  /*1810*/  F2FP.BF16.F32.PACK_AB R34, R37, R36 ;  /* 0x000000242522723e */ /* 0x000fe400000010ff */
[----:B------:R-:W-:Y:S02]  /*1820*/  F2FP.BF16.F32.PACK_AB R35, R39, R38 ;  /* 0x000000262723723e */ /* 0x000fe400000010ff */
[----:B------:R-:W-:Y:S02]  /*1830*/  F2FP.BF16.F32.PACK_AB R41, R43, R42 ;  /* 0x0000002a2b29723e */ /* 0x000fe400000010ff */
[----:B------:R-:W-:Y:S02]  /*1840*/  F2FP.BF16.F32.PACK_AB R48, R49, R48 ;  /* 0x000000303130723e */ /* 0x000fe400000010ff */
[----:B------:R-:W-:-:S02]  /*1850*/  F2FP.BF16.F32.PACK_AB R42, R45, R44 ;  /* 0x0000002c2d2a723e */ /* 0x000fc400000010ff */
[----:B------:R-:W-:Y:S02]  /*1860*/  F2FP.BF16.F32.PACK_AB R43, R47, R46 ;  /* 0x0000002e2f2b723e */ /* 0x000fe400000010ff */
[--C-:B-1----:R-:W-:Y:S02]  /*1870*/  SHF.R.U32.HI R3, RZ, 0x1, R6.reuse ;  /* 0x00000001ff037819 */ /* 0x102fe40000011606 */
[----:B------:R-:W-:Y:S02]  /*1880*/  SHF.R.U32.HI R4, RZ, 0x5, R6 ;  /* 0x00000005ff047819 */ /* 0x000fe40000011606 */
[----:B------:R-:W-:Y:S02]  /*1890*/  LOP3.LUT R2, R6, 0xf, RZ, 0xc0, !PT ;  /* 0x0000000f06027812 */ /* 0x000fe400078ec0ff */
[----:B------:R-:W-:Y:S02]  /*18a0*/  LOP3.LUT R5, R3, 0x8, RZ, 0xc0, !PT ;  /* 0x0000000803057812 */ /* 0x000fe400078ec0ff */
[----:B------:R-:W-:-:S02]  /*18b0*/  LOP3.LUT R3, R4, 0x3, RZ, 0xc0, !PT ;  /* 0x0000000304037812 */ /* 0x000fc400078ec0ff */
[----:B------:R-:W-:Y:S01]  /*18c0*/  F2FP.BF16.F32.PACK_AB R49, R51, R50 ;  /* 0x000000323331723e */ /* 0x000fe200000010ff */
[----:B------:R-:W-:Y:S01]  /*18d0*/  IMAD R4, R2, 0x88, R5 ;  /* 0x0000008802047824 */ /* 0x000fe200078e0205 */
[----:B------:R-:W-:Y:S01]  /*18e0*/  F2FP.BF16.F32.PACK_AB R56, R57, R56 ;  /* 0x000000383938723e */ /* 0x000fe200000010ff */
[----:B------:R-:W-:Y:S01]  /*18f0*/  IMAD.SHL.U32 R5, R3, 0x2, RZ ;  /* 0x0000000203057824 */ /* 0x000fe200078e00ff */
[----:B------:R-:W-:Y:S01]  /*1900*/  F2FP.BF16.F32.PACK_AB R50, R53, R52 ;  /* 0x000000343532723e */ /* 0x000fe200000010ff */
[----:B------:R-:W-:Y:S01]  /*1910*/  IMAD R4, R3, 0x880, R4 ;  /* 0x0000088003047824 */ /* 0x000fe200078e0204 */
[----:B------:R-:W-:Y:S02]  /*1920*/  F2FP.BF16.F32.PACK_AB R51, R55, R54 ;  /* 0x000000363733723e */ /* 0x000fe400000010ff */
[----:B------:R-:W-:Y:S02]  /*1930*/  F2FP.BF16.F32.PACK_AB R57, R59, R58 ;  /* 0x0000003a3b39723e */ /* 0x000fe400000010ff */
[----:B------:R-:W-:Y:S01]  /*1940*/  LEA R4, R4, UR14, 0x1 ;  /* 0x0000000e04047c11 */ /* 0x000fe2000f8e08ff */
[----:B------:R-:W-:Y:S01]  /*1950*/  BAR.SYNC.DEFER_BLOCKING 0x0 ;  /* 0x0000000000007b1d */ /* 0x000fe20000010000 */
        /* <DEDUP_REMOVED lines=11> */
[----:B------:R-:W-:Y:S01]  /*1a10*/  F2FP.BF16.F32.PACK_AB R81, R83, R82 ;  /* 0x000000525351723e */ /* 0x000fe200000010ff */
[----:B------:R1:W-:Y:S01]  /*1a20*/  STSM.16.M88.4 [R4], R24 ;  /* 0x0000001804007844 */ /* 0x0003e20000000200 */
[----:B------:R-:W-:-:S02]  /*1a30*/  F2FP.BF16.F32.PACK_AB R82, R85, R84 ;  /* 0x000000545552723e */ /* 0x000fc400000010ff */
[----:B------:R-:W-:Y:S01]  /*1a40*/  F2FP.BF16.F32.PACK_AB R83, R87, R86 ;  /* 0x000000565753723e */ /* 0x000fe200000010ff */
[----:B------:R2:W-:Y:S01]  /*1a50*/  STSM.16.M88.4 [R4+0x20], R32 ;  /* 0x0000202004007844 */ /* 0x0005e20000000200 */
[----:B------:R-:W-:-:S03]  /*1a60*/  SHF.R.U32.HI R7, RZ, 0x4, R6 ;  /* 0x00000004ff077819 */ /* 0x000fc60000011606 */
[----:B------:R-:W-:Y:S01]  /*1a70*/  STSM.16.M88.4 [R4+0x40], R40 ;  /* 0x0000402804007844 */ /* 0x000fe20000000200 */
[----:B------:R-:W-:Y:S01]  /*1a80*/  SGXT.U32 R2, R7, 0x1 ;  /* 0x000000010702781a */ /* 0x000fe20000000000 */
[----:B------:R-:W-:Y:S02]  /*1a90*/  IMAD.SHL.U32 R7, R6, 0x8, RZ ;  /* 0x0000000806077824 */ /* 0x000fe400078e00ff */
[----:B------:R-:W-:Y:S01]  /*1aa0*/  STSM.16.M88.4 [R4+0x60], R48 ;  /* 0x0000603004007844 */ /* 0x000fe20000000200 */
[----:B------:R-:W-:Y:S02]  /*1ab0*/  LOP3.LUT R5, R5, R2, RZ, 0xfc, !PT ;  /* 0x0000000205057212 */ /* 0x000fe400078efcff */
[----:B------:R-:W-:Y:S01]  /*1ac0*/  LOP3.LUT R2, R7, 0x78, RZ, 0xc0, !PT ;  /* 0x0000007807027812 */ /* 0x000fe200078ec0ff */
[----:B------:R-:W-:Y:S01]  /*1ad0*/  STSM.16.M88.4 [R4+0x80], R56 ;  /* 0x0000803804007844 */ /* 0x000fe20000000200 */
[----:B-1----:R-:W-:-:S03]  /*1ae0*/  LOP3.LUT R24, R14, 0x78, R7, 0xf8, !PT ;  /* 0x000000780e187812 */ /* 0x002fc600078ef807 */
[----:B------:R-:W-:Y:S01]  /*1af0*/  STSM.16.M88.4 [R4+0xa0], R64 ;  /* 0x0000a04004007844 */ /* 0x000fe20000000200 */
[----:B------:R-:W-:Y:S01]  /*1b00*/  IMAD R2, R5, 0x88, R2 ;  /* 0x0000008805027824 */ /* 0x000fe200078e0202 */
[----:B------:R-:W-:Y:S02]  /*1b10*/  SHF.R.U32.HI R5, RZ, 0x4, R6 ;  /* 0x00000004ff057819 */ /* 0x000fe40000011606 */
[----:B------:R-:W-:Y:S01]  /*1b20*/  STSM.16.M88.4 [R4+0xc0], R72 ;  /* 0x0000c04804007844 */ /* 0x000fe20000000200 */
[----:B------:R-:W-:Y:S02]  /*1b30*/  ISETP.GE.AND P0, PT, R24, 0x3000, PT ;  /* 0x000030001800780c */ /* 0x000fe40003f06270 */
[----:B------:R-:W-:Y:S01]  /*1b40*/  LEA R36, R2, UR14, 0x1 ;  /* 0x0000000e02247c11 */ /* 0x000fe2000f8e08ff */
[----:B------:R-:W-:Y:S01]  /*1b50*/  STSM.16.M88.4 [R4+0xe0], R80 ;  /* 0x0000e05004007844 */ /* 0x000fe20000000200 */
[----:B------:R-:W-:Y:S01]  /*1b60*/  SGXT.U32 R5, R5, 0x3 ;  /* 0x000000030505781a */ /* 0x000fe20000000000 */
[----:B------:R-:W1:Y:S08]  /*1b70*/  LDC.64 R2, c[0x0][0x220] ;  /* 0x00008800ff027b82 */ /* 0x000e700000000a00 */
[----:B------:R-:W-:Y:S01]  /*1b80*/  BAR.SYNC.DEFER_BLOCKING 0x0 ;  /* 0x0000000000007b1d */ /* 0x000fe20000010000 */
[----:B------:R-:W-:-:S04]  /*1b90*/  LOP3.LUT R27, R5, R0, RZ, 0xfc, !PT ;  /* 0x00000000051b7212 */ /* 0x000fc800078efcff */
[C---:B------:R-:W-:Y:S01]  /*1ba0*/  ISETP.LT.AND P1, PT, R27.reuse, 0x1000, !P0 ;  /* 0x000010001b00780c */ /* 0x040fe20004721270 */
[C---:B------:R-:W-:Y:S01]  /*1bb0*/  IMAD R37, R27.reuse, 0x3000, R24 ;  /* 0x000030001b257824 */ /* 0x040fe200078e0218 */
[C---:B------:R-:W-:Y:S02]  /*1bc0*/  LOP3.LUT R25, R27.reuse, 0x10, RZ, 0xfc, !PT ;  /* 0x000000101b197812 */ /* 0x040fe400078efcff */
[----:B------:R-:W-:Y:S01]  /*1bd0*/  LOP3.LUT R24, R27, 0x18, RZ, 0xfc, !PT ;  /* 0x000000181b187812 */ /* 0x000fe200078efcff */
[----:B------:R-:W-:Y:S01]  /*1be0*/  VIADD R29, R37, 0x18000 ;  /* 0x00018000251d7836 */ /* 0x000fe20000000000 */
[----:B------:R-:W-:Y:S01]  /*1bf0*/  LOP3.LUT R26, R27, 0x8, RZ, 0xfc, !PT ;  /* 0x000000081b1a7812 */ /* 0x000fe200078efcff */
[----:B------:R-:W-:Y:S01]  /*1c00*/  VIADD R31, R37, 0x48000 ;  /* 0x00048000251f7836 */ /* 0x000fe20000000000 */
[----:B------:R-:W-:Y:S01]  /*1c10*/  LOP3.LUT R0, R27, 0x20, RZ, 0xfc, !PT ;  /* 0x000000201b007812 */ /* 0x000fe200078efcff */
[----:B--2---:R-:W-:Y:S01]  /*1c20*/  VIADD R33, R37, 0x60000 ;  /* 0x0006000025217836 */ /* 0x004fe20000000000 */
[----:B------:R-:W-:Y:S01]  /*1c30*/  ISETP.LT.AND P5, PT, R25, 0x1000, !P0 ;  /* 0x000010001900780c */ /* 0x000fe200047a1270 */
[C---:B------:R-:W-:Y:S01]  /*1c40*/  VIADD R35, R37.reuse, 0x78000 ;  /* 0x0007800025237836 */ /* 0x040fe20000000000 */
[----:B------:R-:W-:Y:S01]  /*1c50*/  ISETP.LT.AND P4, PT, R24, 0x1000, !P0 ;  /* 0x000010001800780c */ /* 0x000fe20004781270 */
[----:B------:R-:W-:Y:S01]  /*1c60*/  VIADD R39, R37, 0x90000 ;  /* 0x0009000025277836 */ /* 0x000fe20000000000 */
[----:B------:R-:W-:-:S02]  /*1c70*/  ISETP.LT.AND P6, PT, R26, 0x1000, !P0 ;  /* 0x000010001a00780c */ /* 0x000fc400047c1270 */
[----:B------:R-:W-:Y:S01]  /*1c80*/  LOP3.LUT R30, R27, 0x28, RZ, 0xfc, !PT ;  /* 0x000000281b1e7812 */ /* 0x000fe200078efcff */
[--C-:B-1----:R-:W-:Y:S01]  /*1c90*/  IMAD.WIDE R24, R37, 0x2, R2.reuse ;  /* 0x0000000225187825 */ /* 0x102fe200078e0202 */
[----:B------:R-:W-:Y:S01]  /*1ca0*/  ISETP.LT.AND P3, PT, R0, 0x1000, !P0 ;  /* 0x000010000000780c */ /* 0x000fe20004761270 */
[----:B------:R-:W1:Y:S01]  /*1cb0*/  LDS.128 R44, [R36] ;  /* 0x00000000242c7984 */ /* 0x000e620000000c00 */
[C---:B------:R-:W-:Y:S02]  /*1cc0*/  LOP3.LUT R28, R27.reuse, 0x30, RZ, 0xfc, !PT ;  /* 0x000000301b1c7812 */ /* 0x040fe400078efcff */
[----:B------:R-:W-:Y:S01]  /*1cd0*/  LOP3.LUT R0, R27, 0x38, RZ, 0xfc, !PT ;  /* 0x000000381b007812 */ /* 0x000fe200078efcff */
[----:B------:R-:W2:Y:S01]  /*1ce0*/  LDS.128 R52, [R36+0x880] ;  /* 0x0008800024347984 */ /* 0x000ea20000000c00 */
[----:B------:R-:W-:Y:S01]  /*1cf0*/  IMAD.WIDE R26, R29, 0x2, R2 ;  /* 0x000000021d1a7825 */ /* 0x000fe200078e0202 */
[----:B------:R-:W-:Y:S02]  /*1d00*/  ISETP.LT.AND P2, PT, R30, 0x1000, !P0 ;  /* 0x000010001e00780c */ /* 0x000fe40004741270 */
[----:B------:R-:W3:Y:S01]  /*1d10*/  LDS.128 R20, [R36+0x1100] ;  /* 0x0011000024147984 */ /* 0x000ee20000000c00 */
[----:B------:R-:W-:-:S02]  /*1d20*/  VIADD R29, R37, 0x30000 ;  /* 0x00030000251d7836 */ /* 0x000fc40000000000 */
[--C-:B------:R-:W-:Y:S01]  /*1d30*/  IMAD.WIDE R30, R31, 0x2, R2.reuse ;  /* 0x000000021f1e7825 */ /* 0x100fe200078e0202 */
[----:B------:R-:W4:Y:S04]  /*1d40*/  LDS.128 R16, [R36+0x1980] ;  /* 0x0019800024107984 */ /* 0x000f280000000c00 */
[----:B------:R-:W5:Y:S04]  /*1d50*/  LDS.128 R12, [R36+0x2200] ;  /* 0x00220000240c7984 */ /* 0x000f680000000c00 */
[----:B------:R-:W5:Y:S04]  /*1d60*/  LDS.128 R8, [R36+0x2a80] ;  /* 0x002a800024087984 */ /* 0x000f680000000c00 */
[----:B------:R-:W5:Y:S04]  /*1d70*/  LDS.128 R4, [R36+0x3300] ;  /* 0x0033000024047984 */ /* 0x000f680000000c00 */
[----:B-1----:R1:W-:Y:S01]  /*1d80*/  @P1 STG.E.128 desc[UR18][R24.64], R44 ;  /* 0x0000002c18001986 */ /* 0x0023e2000c101d12 */
[----:B------:R-:W-:Y:S01]  /*1d90*/  ISETP.LT.AND P1, PT, R28, 0x1000, !P0 ;  /* 0x000010001c00780c */ /* 0x000fe20004721270 */
[--C-:B------:R-:W-:Y:S01]  /*1da0*/  IMAD.WIDE R28, R29, 0x2, R2.reuse ;  /* 0x000000021d1c7825 */ /* 0x100fe200078e0202 */
[----:B------:R-:W-:Y:S01]  /*1db0*/  ISETP.LT.AND P0, PT, R0, 0x1000, !P0 ;  /* 0x000010000000780c */ /* 0x000fe20004701270 */
[----:B--2---:R2:W-:Y:S04]  /*1dc0*/  @P6 STG.E.128 desc[UR18][R26.64], R52 ;  /* 0x000000341a006986 */ /* 0x0045e8000c101d12 */
[----:B---3--:R2:W-:Y:S04]  /*1dd0*/  @P5 STG.E.128 desc[UR18][R28.64], R20 ;  /* 0x000000141c005986 */ /* 0x0085e8000c101d12 */
[----:B----4-:R2:W-:Y:S01]  /*1de0*/  @P4 STG.E.128 desc[UR18][R30.64], R16 ;  /* 0x000000101e004986 */ /* 0x0105e2000c101d12 */
[----:B-1----:R-:W-:-:S04]  /*1df0*/  IMAD.WIDE R24, R33, 0x2, R2 ;  /* 0x0000000221187825 */ /* 0x002fc800078e0202 */
[--C-:B------:R-:W-:Y:S01]  /*1e00*/  IMAD.WIDE R32, R35, 0x2, R2.reuse ;  /* 0x0000000223207825 */ /* 0x100fe200078e0202 */
[----:B-----5:R2:W-:Y:S03]  /*1e10*/  @P3 STG.E.128 desc[UR18][R24.64], R12 ;  /* 0x0000000c18003986 */ /* 0x0205e6000c101d12 */
[----:B------:R-:W-:Y:S01]  /*1e20*/  IMAD.WIDE R34, R39, 0x2, R2 ;  /* 0x0000000227227825 */ /* 0x000fe200078e0202 */
[----:B------:R2:W-:Y:S04]  /*1e30*/  @P2 STG.E.128 desc[UR18][R32.64], R8 ;  /* 0x0000000820002986 */ /* 0x0005e8000c101d12 */
[----:B------:R2:W-:Y:S01]  /*1e40*/  @P1 STG.E.128 desc[UR18][R34.64], R4 ;  /* 0x0000000422001986 */ /* 0x0005e2000c101d12 */
[----:B------:R-:W-:Y:S05]  /*1e50*/  @!P0 EXIT ;  /* 0x000000000000894d */ /* 0x000fea0003800000 */
[----:B--2---:R-:W1:Y:S01]  /*1e60*/  LDS.128 R4, [R36+0x3b80] ;  /* 0x003b800024047984 */ /* 0x004e620000000c00 */
[----:B------:R-:W-:-:S04]  /*1e70*/  VIADD R37, R37, 0xa8000 ;  /* 0x000a800025257836 */ /* 0x000fc80000000000 */
[----:B------:R-:W-:-:S05]  /*1e80*/  IMAD.WIDE R2, R37, 0x2, R2 ;  /* 0x0000000225027825 */ /* 0x000fca00078e0202 */
[----:B-1----:R-:W-:Y:S01]  /*1e90*/  STG.E.128 desc[UR18][R2.64], R4 ;  /* 0x0000000402007986 */ /* 0x002fe2000c101d12 */
[----:B------:R-:W-:Y:S05]  /*1ea0*/  EXIT ;  /* 0x000000000000794d */ /* 0x000fea0003800000 */
.L_x_1:
[----:B------:R-:W-:-:S00]  /*1eb0*/  BRA `(.L_x_1) ;  /* 0xfffffffc00fc7947 */ /* 0x000fc0000383ffff */
[----:B------:R-:W-:-:S00]  /*1ec0*/  NOP ;  /* 0x0000000000007918 */ /* 0x000fc00000000000 */
        /* <DEDUP_REMOVED lines=11> */
.L_x_2:


//--------------------- .nv.shared.triton_mm      --------------------------
	.section	.nv.shared.triton_mm,"aw",@nobits
	.sectionflags	@""
	.align	16
	.zero		1024


//--------------------- .nv.constant0.triton_mm   --------------------------
	.section	.nv.constant0.triton_mm,"a",@progbits
	.sectionflags	@""
	.align	4
.nv.constant0.triton_mm:
	.zero		552
